	.target	sm_100a

	.elftype	@"ET_EXEC"


//--------------------- .note.nv.tkinfo           --------------------------
	.section	.note.nv.tkinfo,"",@"SHT_NOTE"
	.sectionflags	@"SHF_NOTE_NV_TKINFO"
	.tkinfo
        /*0018*/ 	.word	0x00000002
        /*0030*/ 	.string	""
        /*0030*/ 	.string	"ptxas"
        /*0030*/ 	.string	"Cuda compilation tools, release 13.0, V13.0.88"
        /*0030*/ 	.string	"Build cuda_13.0.r13.0/compiler.36424714_0"
        /*0030*/ 	.string	"-arch sm_100a -m 64 "



//--------------------- .note.nv.cuinfo           --------------------------
	.section	.note.nv.cuinfo,"",@"SHT_NOTE"
	.sectionflags	@"SHF_NOTE_NV_CUINFO"
        /*0018*/ 	.short	0x0002
        /*001a*/ 	.short	0x0064
        /*001c*/ 	.short	0x0082
	.zero		2


//--------------------- .nv.info                  --------------------------
	.section	.nv.info,"",@"SHT_CUDA_INFO"
	.align	4


	//----- nvinfo : EIATTR_REGCOUNT
	.align		4
        /*0000*/ 	.byte	0x04, 0x2f
        /*0002*/ 	.short	(.L_19 - .L_18)
	.align		4
.L_18:
        /*0004*/ 	.word	index@(_ZN7cutlass13device_kernelINS_4conv6kernel13ConvUniversalINS1_16ConvProblemShapeILNS1_8OperatorE0ELi2EEENS1_10collective14CollectiveConvINS1_47MainloopSm100TmaUmmaWarpSpecializedImplicitGemmILS5_0ELi8ELi2ELi1ELi2EN4cute5tupleIJNSA_1CILi1EEESD_SD_EEEEENSB_IJNSC_ILi128EEENSC_ILi64EEENSB_IJSH_EEEEEENS_10bfloat16_tESK_NSA_8TiledMMAINSA_8MMA_AtomIJNSA_20SM100_MMA_F16BF16_SSISK_SK_fLi128ELi64ELNSA_4UMMA5MajorE0ELSP_0ELNSO_7ScaleInE0ELSQ_0EEEEEENSA_6LayoutISE_NSB_IJNSC_ILi0EEESU_SU_EEEEENSB_IJNSA_10UnderscoreESX_SX_EEEEENS7_6detail27Sm100ImplicitGemmTileTraitsINSA_20SM90_TMA_LOAD_IM2COLENSA_14ComposedLayoutINSA_7SwizzleILi3ELi4ELi3EEENSA_18smem_ptr_flag_bitsILi16EEENST_INSB_IJNSC_ILi8EEESH_EEENSB_IJSH_SD_EEEEEEEvEENS11_INSA_13SM90_TMA_LOADES1C_vEEEENS_8epilogue10collective18CollectiveEpilogueINS1H_23Sm100TmaWarpSpecializedILi3ELi2ELi32ELb1ELb0EEEJSJ_NSB_IJNST_ISG_SD_EENST_INSC_ILi32EEESD_EEEEESK_NSB_IJNSB_IJlllEEESD_SU_EEESK_S1R_NS1H_6fusion15FusionCallbacksIS1L_NS1S_17LinearCombinationISK_fSK_fLNS_15FloatRoundStyleE2EEESJ_S1P_JEEENSA_5SM1004TMEM4LOAD26SM100_TMEM_LOAD_32dp32b32xES12_NS13_INS14_ILi2ELi4ELi3EEES17_NST_INSB_IJS18_S1N_EEENSB_IJS1N_SD_EEEEEEENSA_39AutoVectorizingCopyWithAssumedAlignmentILi128EEENSA_21SM90_TMA_STORE_IM2COLES26_S28_S28_EEEvvEEEEvNT_6ParamsE)
        /*0008*/ 	.word	0x00000078


	//----- nvinfo : EIATTR_FRAME_SIZE
	.align		4
.L_19:
        /*000c*/ 	.byte	0x04, 0x11
        /*000e*/ 	.short	(.L_21 - .L_20)
	.align		4
.L_20:
        /*0010*/ 	.word	index@($__internal_2_$__cuda_sm10x_tcgen05_guardrail_trap_unallocated_columns_being_dealloced)
        /*0014*/ 	.word	0x00000008


	//----- nvinfo : EIATTR_FRAME_SIZE
	.align		4
.L_21:
        /*0018*/ 	.byte	0x04, 0x11
        /*001a*/ 	.short	(.L_23 - .L_22)
	.align		4
.L_22:
        /*001c*/ 	.word	index@($__internal_1_$__cuda_sm10x_tcgen05_guardrail_trap_phase_invalid_during_alloc)
        /*0020*/ 	.word	0x00000008


	//----- nvinfo : EIATTR_FRAME_SIZE
	.align		4
.L_23:
        /*0024*/ 	.byte	0x04, 0x11
        /*0026*/ 	.short	(.L_25 - .L_24)
	.align		4
.L_24:
        /*0028*/ 	.word	index@($__internal_0_$__cuda_sm10x_tcgen05_guardrail_trap_col_being_dealloced_not_returned_by_alloc)
        /*002c*/ 	.word	0x00000008


	//----- nvinfo : EIATTR_FRAME_SIZE
	.align		4
.L_25:
        /*0030*/ 	.byte	0x04, 0x11
        /*0032*/ 	.short	(.L_27 - .L_26)
	.align		4
.L_26:
        /*0034*/ 	.word	index@(_ZN7cutlass13device_kernelINS_4conv6kernel13ConvUniversalINS1_16ConvProblemShapeILNS1_8OperatorE0ELi2EEENS1_10collective14CollectiveConvINS1_47MainloopSm100TmaUmmaWarpSpecializedImplicitGemmILS5_0ELi8ELi2ELi1ELi2EN4cute5tupleIJNSA_1CILi1EEESD_SD_EEEEENSB_IJNSC_ILi128EEENSC_ILi64EEENSB_IJSH_EEEEEENS_10bfloat16_tESK_NSA_8TiledMMAINSA_8MMA_AtomIJNSA_20SM100_MMA_F16BF16_SSISK_SK_fLi128ELi64ELNSA_4UMMA5MajorE0ELSP_0ELNSO_7ScaleInE0ELSQ_0EEEEEENSA_6LayoutISE_NSB_IJNSC_ILi0EEESU_SU_EEEEENSB_IJNSA_10UnderscoreESX_SX_EEEEENS7_6detail27Sm100ImplicitGemmTileTraitsINSA_20SM90_TMA_LOAD_IM2COLENSA_14ComposedLayoutINSA_7SwizzleILi3ELi4ELi3EEENSA_18smem_ptr_flag_bitsILi16EEENST_INSB_IJNSC_ILi8EEESH_EEENSB_IJSH_SD_EEEEEEEvEENS11_INSA_13SM90_TMA_LOADES1C_vEEEENS_8epilogue10collective18CollectiveEpilogueINS1H_23Sm100TmaWarpSpecializedILi3ELi2ELi32ELb1ELb0EEEJSJ_NSB_IJNST_ISG_SD_EENST_INSC_ILi32EEESD_EEEEESK_NSB_IJNSB_IJlllEEESD_SU_EEESK_S1R_NS1H_6fusion15FusionCallbacksIS1L_NS1S_17LinearCombinationISK_fSK_fLNS_15FloatRoundStyleE2EEESJ_S1P_JEEENSA_5SM1004TMEM4LOAD26SM100_TMEM_LOAD_32dp32b32xES12_NS13_INS14_ILi2ELi4ELi3EEES17_NST_INSB_IJS18_S1N_EEENSB_IJS1N_SD_EEEEEEENSA_39AutoVectorizingCopyWithAssumedAlignmentILi128EEENSA_21SM90_TMA_STORE_IM2COLES26_S28_S28_EEEvvEEEEvNT_6ParamsE)
        /*0038*/ 	.word	0x00000008


	//----- nvinfo : EIATTR_MIN_STACK_SIZE
	.align		4
.L_27:
        /*003c*/ 	.byte	0x04, 0x12
        /*003e*/ 	.short	(.L_29 - .L_28)
	.align		4
.L_28:
        /*0040*/ 	.word	index@(_ZN7cutlass13device_kernelINS_4conv6kernel13ConvUniversalINS1_16ConvProblemShapeILNS1_8OperatorE0ELi2EEENS1_10collective14CollectiveConvINS1_47MainloopSm100TmaUmmaWarpSpecializedImplicitGemmILS5_0ELi8ELi2ELi1ELi2EN4cute5tupleIJNSA_1CILi1EEESD_SD_EEEEENSB_IJNSC_ILi128EEENSC_ILi64EEENSB_IJSH_EEEEEENS_10bfloat16_tESK_NSA_8TiledMMAINSA_8MMA_AtomIJNSA_20SM100_MMA_F16BF16_SSISK_SK_fLi128ELi64ELNSA_4UMMA5MajorE0ELSP_0ELNSO_7ScaleInE0ELSQ_0EEEEEENSA_6LayoutISE_NSB_IJNSC_ILi0EEESU_SU_EEEEENSB_IJNSA_10UnderscoreESX_SX_EEEEENS7_6detail27Sm100ImplicitGemmTileTraitsINSA_20SM90_TMA_LOAD_IM2COLENSA_14ComposedLayoutINSA_7SwizzleILi3ELi4ELi3EEENSA_18smem_ptr_flag_bitsILi16EEENST_INSB_IJNSC_ILi8EEESH_EEENSB_IJSH_SD_EEEEEEEvEENS11_INSA_13SM90_TMA_LOADES1C_vEEEENS_8epilogue10collective18CollectiveEpilogueINS1H_23Sm100TmaWarpSpecializedILi3ELi2ELi32ELb1ELb0EEEJSJ_NSB_IJNST_ISG_SD_EENST_INSC_ILi32EEESD_EEEEESK_NSB_IJNSB_IJlllEEESD_SU_EEESK_S1R_NS1H_6fusion15FusionCallbacksIS1L_NS1S_17LinearCombinationISK_fSK_fLNS_15FloatRoundStyleE2EEESJ_S1P_JEEENSA_5SM1004TMEM4LOAD26SM100_TMEM_LOAD_32dp32b32xES12_NS13_INS14_ILi2ELi4ELi3EEES17_NST_INSB_IJS18_S1N_EEENSB_IJS1N_SD_EEEEEEENSA_39AutoVectorizingCopyWithAssumedAlignmentILi128EEENSA_21SM90_TMA_STORE_IM2COLES26_S28_S28_EEEvvEEEEvNT_6ParamsE)
        /*0044*/ 	.word	0x00000008
.L_29:


//--------------------- .nv.compat                --------------------------
	.section	.nv.compat,"",@"SHT_CUDA_COMPAT_INFO"
	.align	4
        /*0000*/ 	.byte	0x02, 0x09, 0x01, 0x00, 0x02, 0x02, 0x02, 0x00, 0x02, 0x05, 0x05, 0x00, 0x03, 0x07, 0x01, 0x01
        /*0010*/ 	.byte	0x02, 0x03, 0x01, 0x00, 0x02, 0x06, 0x01, 0x00, 0x04, 0x0b, 0x08, 0x00, 0x09, 0x00, 0x00, 0x00
        /*0020*/ 	.byte	0x00, 0x00, 0x00, 0x00


//--------------------- .nv.info._ZN7cutlass13device_kernelINS_4conv6kernel13ConvUniversalINS1_16ConvProblemShapeILNS1_8OperatorE0ELi2EEENS1_10collective14CollectiveConvINS1_47MainloopSm100TmaUmmaWarpSpecializedImplicitGemmILS5_0ELi8ELi2ELi1ELi2EN4cute5tupleIJNSA_1CILi1EEESD_SD_EEEEENSB_IJNSC_ILi128EEENSC_ILi64EEENSB_IJSH_EEEEEENS_10bfloat16_tESK_NSA_8TiledMMAINSA_8MMA_AtomIJNSA_20SM100_MMA_F16BF16_SSISK_SK_fLi128ELi64ELNSA_4UMMA5MajorE0ELSP_0ELNSO_7ScaleInE0ELSQ_0EEEEEENSA_6LayoutISE_NSB_IJNSC_ILi0EEESU_SU_EEEEENSB_IJNSA_10UnderscoreESX_SX_EEEEENS7_6detail27Sm100ImplicitGemmTileTraitsINSA_20SM90_TMA_LOAD_IM2COLENSA_14ComposedLayoutINSA_7SwizzleILi3ELi4ELi3EEENSA_18smem_ptr_flag_bitsILi16EEENST_INSB_IJNSC_ILi8EEESH_EEENSB_IJSH_SD_EEEEEEEvEENS11_INSA_13SM90_TMA_LOADES1C_vEEEENS_8epilogue10collective18CollectiveEpilogueINS1H_23Sm100TmaWarpSpecializedILi3ELi2ELi32ELb1ELb0EEEJSJ_NSB_IJNST_ISG_SD_EENST_INSC_ILi32EEESD_EEEEESK_NSB_IJNSB_IJlllEEESD_SU_EEESK_S1R_NS1H_6fusion15FusionCallbacksIS1L_NS1S_17LinearCombinationISK_fSK_fLNS_15FloatRoundStyleE2EEESJ_S1P_JEEENSA_5SM1004TMEM4LOAD26SM100_TMEM_LOAD_32dp32b32xES12_NS13_INS14_ILi2ELi4ELi3EEES17_NST_INSB_IJS18_S1N_EEENSB_IJS1N_SD_EEEEEEENSA_39AutoVectorizingCopyWithAssumedAlignmentILi128EEENSA_21SM90_TMA_STORE_IM2COLES26_S28_S28_EEEvvEEEEvNT_6ParamsE --------------------------
	.section	.nv.info._ZN7cutlass13device_kernelINS_4conv6kernel13ConvUniversalINS1_16ConvProblemShapeILNS1_8OperatorE0ELi2EEENS1_10collective14CollectiveConvINS1_47MainloopSm100TmaUmmaWarpSpecializedImplicitGemmILS5_0ELi8ELi2ELi1ELi2EN4cute5tupleIJNSA_1CILi1EEESD_SD_EEEEENSB_IJNSC_ILi128EEENSC_ILi64EEENSB_IJSH_EEEEEENS_10bfloat16_tESK_NSA_8TiledMMAINSA_8MMA_AtomIJNSA_20SM100_MMA_F16BF16_SSISK_SK_fLi128ELi64ELNSA_4UMMA5MajorE0ELSP_0ELNSO_7ScaleInE0ELSQ_0EEEEEENSA_6LayoutISE_NSB_IJNSC_ILi0EEESU_SU_EEEEENSB_IJNSA_10UnderscoreESX_SX_EEEEENS7_6detail27Sm100ImplicitGemmTileTraitsINSA_20SM90_TMA_LOAD_IM2COLENSA_14ComposedLayoutINSA_7SwizzleILi3ELi4ELi3EEENSA_18smem_ptr_flag_bitsILi16EEENST_INSB_IJNSC_ILi8EEESH_EEENSB_IJSH_SD_EEEEEEEvEENS11_INSA_13SM90_TMA_LOADES1C_vEEEENS_8epilogue10collective18CollectiveEpilogueINS1H_23Sm100TmaWarpSpecializedILi3ELi2ELi32ELb1ELb0EEEJSJ_NSB_IJNST_ISG_SD_EENST_INSC_ILi32EEESD_EEEEESK_NSB_IJNSB_IJlllEEESD_SU_EEESK_S1R_NS1H_6fusion15FusionCallbacksIS1L_NS1S_17LinearCombinationISK_fSK_fLNS_15FloatRoundStyleE2EEESJ_S1P_JEEENSA_5SM1004TMEM4LOAD26SM100_TMEM_LOAD_32dp32b32xES12_NS13_INS14_ILi2ELi4ELi3EEES17_NST_INSB_IJS18_S1N_EEENSB_IJS1N_SD_EEEEEEENSA_39AutoVectorizingCopyWithAssumedAlignmentILi128EEENSA_21SM90_TMA_STORE_IM2COLES26_S28_S28_EEEvvEEEEvNT_6ParamsE,"",@"SHT_CUDA_INFO"
	.sectionflags	@""
	.align	4


	//----- nvinfo : EIATTR_CUDA_API_VERSION
	.align		4
        /*0000*/ 	.byte	0x04, 0x37
        /*0002*/ 	.short	(.L_31 - .L_30)
.L_30:
        /*0004*/ 	.word	0x00000082


	//----- nvinfo : EIATTR_KPARAM_INFO
	.align		4
.L_31:
        /*0008*/ 	.byte	0x04, 0x17
        /*000a*/ 	.short	(.L_33 - .L_32)
.L_32:
        /*000c*/ 	.word	0x00000000
        /*0010*/ 	.short	0x0000
        /*0012*/ 	.short	0x0000
        /*0014*/ 	.byte	0x00, 0xf0, 0x01, 0x20


	//----- nvinfo : EIATTR_AT_ENTRY_FRAGMENTS
	.align		4
.L_33:
        /*0018*/ 	.byte	0x04, 0x4f
        /*001a*/ 	.short	(.L_35 - .L_34)


	//   ....[0]....
.L_34:
        /*001c*/ 	.word	0x00000006


	//----- nvinfo : EIATTR_RESERVED_SMEM_USED
	.align		4
.L_35:
        /*0020*/ 	.byte	0x01, 0x41
	.zero		2


	//----- nvinfo : EIATTR_SPARSE_MMA_MASK
	.align		4
        /*0024*/ 	.byte	0x03, 0x50
        /*0026*/ 	.short	0x0000


	//----- nvinfo : EIATTR_TCGEN05_1CTA_USED
	.align		4
        /*0028*/ 	.byte	0x01, 0x51
	.zero		2


	//----- nvinfo : EIATTR_MAXREG_COUNT
	.align		4
        /*002c*/ 	.byte	0x03, 0x1b
        /*002e*/ 	.short	0x00ff


	//----- nvinfo : EIATTR_NUM_BARRIERS
	.align		4
        /*0030*/ 	.byte	0x02, 0x4c
        /*0032*/ 	.byte	0x07
	.zero		1


	//----- nvinfo : EIATTR_EXTERNS
	.align		4
        /*0034*/ 	.byte	0x04, 0x0f
        /*0036*/ 	.short	(.L_37 - .L_36)


	//   ....[0]....
	.align		4
.L_36:
        /*0038*/ 	.word	index@(__assertfail)


	//----- nvinfo : EIATTR_MERCURY_ISA_VERSION
	.align		4
.L_37:
        /*003c*/ 	.byte	0x03, 0x5f
        /*003e*/ 	.short	0x0101


	//----- nvinfo : EIATTR_INT_WARP_WIDE_INSTR_OFFSETS
	.align		4
        /*0040*/ 	.byte	0x04, 0x31
        /*0042*/ 	.short	(.L_39 - .L_38)


	//   ....[0]....
.L_38:
        /*0044*/ 	.word	0x00003bb0


	//   ....[1]....
        /*0048*/ 	.word	0x00003bd0


	//   ....[2]....
        /*004c*/ 	.word	0x00003c00


	//   ....[3]....
        /*0050*/ 	.word	0x00004660


	//   ....[4]....
        /*0054*/ 	.word	0x000046d0


	//   ....[5]....
        /*0058*/ 	.word	0x00004910


	//   ....[6]....
        /*005c*/ 	.word	0x00004940


	//----- nvinfo : EIATTR_COOP_GROUP_MASK_REGIDS
	.align		4
.L_39:
        /*0060*/ 	.byte	0x04, 0x29
        /*0062*/ 	.short	(.L_41 - .L_40)


	//   ....[0]....
.L_40:
        /*0064*/ 	.word	0xffffffff


	//   ....[1]....
        /*0068*/ 	.word	0xffffffff


	//   ....[2]....
        /*006c*/ 	.word	0xffffffff


	//   ....[3]....
        /*0070*/ 	.word	0xffffffff


	//   ....[4]....
        /*0074*/ 	.word	0xffffffff


	//   ....[5]....
        /*0078*/ 	.word	0xffffffff


	//   ....[6]....
        /*007c*/ 	.word	0xffffffff


	//   ....[7]....
        /*0080*/ 	.word	0xffffffff


	//   ....[8]....
        /*0084*/ 	.word	0xffffffff


	//   ....[9]....
        /*0088*/ 	.word	0xffffffff


	//   ....[10]....
        /*008c*/ 	.word	0xffffffff


	//   ....[11]....
        /*0090*/ 	.word	0xffffffff


	//----- nvinfo : EIATTR_COOP_GROUP_INSTR_OFFSETS
	.align		4
.L_41:
        /*0094*/ 	.byte	0x04, 0x28
        /*0096*/ 	.short	(.L_43 - .L_42)


	//   ....[0]....
.L_42:
        /*0098*/ 	.word	0x000000a0


	//   ....[1]....
        /*009c*/ 	.word	0x00000510


	//   ....[2]....
        /*00a0*/ 	.word	0x00000700


	//   ....[3]....
        /*00a4*/ 	.word	0x00000880


	//   ....[4]....
        /*00a8*/ 	.word	0x00000980


	//   ....[5]....
        /*00ac*/ 	.word	0x00000ad0


	//   ....[6]....
        /*00b0*/ 	.word	0x00002170


	//   ....[7]....
        /*00b4*/ 	.word	0x00002f20


	//   ....[8]....
        /*00b8*/ 	.word	0x00003130


	//   ....[9]....
        /*00bc*/ 	.word	0x00003160


	//   ....[10]....
        /*00c0*/ 	.word	0x00003a90


	//   ....[11]....
        /*00c4*/ 	.word	0x00003cd0


	//----- nvinfo : EIATTR_VRC_CTA_INIT_COUNT
	.align		4
.L_43:
        /*00c8*/ 	.byte	0x02, 0x4a
        /*00ca*/ 	.byte	0x80
	.zero		1


	//----- nvinfo : EIATTR_SYSCALL_OFFSETS
	.align		4
        /*00cc*/ 	.byte	0x04, 0x46
        /*00ce*/ 	.short	(.L_45 - .L_44)


	//   ....[0]....
.L_44:
        /*00d0*/ 	.word	0x00005600


	//   ....[1]....
        /*00d4*/ 	.word	0x000056f0


	//   ....[2]....
        /*00d8*/ 	.word	0x00005f60


	//   ....[3]....
        /*00dc*/ 	.word	0x00006c60


	//----- nvinfo : EIATTR_MBARRIER_INSTR_OFFSETS
	.align		4
.L_45:
        /*00e0*/ 	.byte	0x04, 0x39
        /*00e2*/ 	.short	(.L_47 - .L_46)


	//   ....[0]....
.L_46:
        /*00e4*/ 	.word	0x000005f0
        /*00e8*/ 	.word	0x000000ff
        /*00ec*/ 	.word	0x00000000
        /*00f0*/ 	.short	0x0100
        /*00f2*/ 	.byte	0x05
	.zero		1


	//   ....[1]....
        /*00f4*/ 	.word	0x00000600
        /*00f8*/ 	.word	0x000000ff
        /*00fc*/ 	.word	0x00000040
        /*0100*/ 	.short	0x0100
        /*0102*/ 	.byte	0x05
	.zero		1


	//   ....[2]....
        /*0104*/ 	.word	0x00000610
        /*0108*/ 	.word	0x000000ff
        /*010c*/ 	.word	0x00000008
        /*0110*/ 	.short	0x0100
        /*0112*/ 	.byte	0x05
	.zero		1


	//   ....[3]....
        /*0114*/ 	.word	0x00000620
        /*0118*/ 	.word	0x000000ff
        /*011c*/ 	.word	0x00000048
        /*0120*/ 	.short	0x0100
        /*0122*/ 	.byte	0x05
	.zero		1


	//   ....[4]....
        /*0124*/ 	.word	0x00000630
        /*0128*/ 	.word	0x000000ff
        /*012c*/ 	.word	0x00000010
        /*0130*/ 	.short	0x0100
        /*0132*/ 	.byte	0x05
	.zero		1


	//   ....[5]....
        /*0134*/ 	.word	0x00000640
        /*0138*/ 	.word	0x000000ff
        /*013c*/ 	.word	0x00000050
        /*0140*/ 	.short	0x0100
        /*0142*/ 	.byte	0x05
	.zero		1


	//   ....[6]....
        /*0144*/ 	.word	0x00000650
        /*0148*/ 	.word	0x000000ff
        /*014c*/ 	.word	0x00000018
        /*0150*/ 	.short	0x0100
        /*0152*/ 	.byte	0x05
	.zero		1


	//   ....[7]....
        /*0154*/ 	.word	0x00000660
        /*0158*/ 	.word	0x000000ff
        /*015c*/ 	.word	0x00000058
        /*0160*/ 	.short	0x0100
        /*0162*/ 	.byte	0x05
	.zero		1


	//   ....[8]....
        /*0164*/ 	.word	0x00000670
        /*0168*/ 	.word	0x000000ff
        /*016c*/ 	.word	0x00000020
        /*0170*/ 	.short	0x0100
        /*0172*/ 	.byte	0x05
	.zero		1


	//   ....[9]....
        /*0174*/ 	.word	0x00000680
        /*0178*/ 	.word	0x000000ff
        /*017c*/ 	.word	0x00000060
        /*0180*/ 	.short	0x0100
        /*0182*/ 	.byte	0x05
	.zero		1


	//   ....[10]....
        /*0184*/ 	.word	0x00000690
        /*0188*/ 	.word	0x000000ff
        /*018c*/ 	.word	0x00000028
        /*0190*/ 	.short	0x0100
        /*0192*/ 	.byte	0x05
	.zero		1


	//   ....[11]....
        /*0194*/ 	.word	0x000006a0
        /*0198*/ 	.word	0x000000ff
        /*019c*/ 	.word	0x00000068
        /*01a0*/ 	.short	0x0100
        /*01a2*/ 	.byte	0x05
	.zero		1


	//   ....[12]....
        /*01a4*/ 	.word	0x000006b0
        /*01a8*/ 	.word	0x000000ff
        /*01ac*/ 	.word	0x00000030
        /*01b0*/ 	.short	0x0100
        /*01b2*/ 	.byte	0x05
	.zero		1


	//   ....[13]....
        /*01b4*/ 	.word	0x000006c0
        /*01b8*/ 	.word	0x000000ff
        /*01bc*/ 	.word	0x00000070
        /*01c0*/ 	.short	0x0100
        /*01c2*/ 	.byte	0x05
	.zero		1


	//   ....[14]....
        /*01c4*/ 	.word	0x000006d0
        /*01c8*/ 	.word	0x000000ff
        /*01cc*/ 	.word	0x00000038
        /*01d0*/ 	.short	0x0100
        /*01d2*/ 	.byte	0x05
	.zero		1


	//   ....[15]....
        /*01d4*/ 	.word	0x000006e0
        /*01d8*/ 	.word	0x000000ff
        /*01dc*/ 	.word	0x00000078
        /*01e0*/ 	.short	0x0100
        /*01e2*/ 	.byte	0x05
	.zero		1


	//   ....[16]....
        /*01e4*/ 	.word	0x00000810
        /*01e8*/ 	.word	0x000000ff
        /*01ec*/ 	.word	0x00000080
        /*01f0*/ 	.short	0x0100
        /*01f2*/ 	.byte	0x07
	.zero		1


	//   ....[17]....
        /*01f4*/ 	.word	0x00000820
        /*01f8*/ 	.word	0x000000ff
        /*01fc*/ 	.word	0x00000098
        /*0200*/ 	.short	0x0100
        /*0202*/ 	.byte	0x07
	.zero		1


	//   ....[18]....
        /*0204*/ 	.word	0x00000830
        /*0208*/ 	.word	0x000000ff
        /*020c*/ 	.word	0x00000088
        /*0210*/ 	.short	0x0100
        /*0212*/ 	.byte	0x07
	.zero		1


	//   ....[19]....
        /*0214*/ 	.word	0x00000840
        /*0218*/ 	.word	0x000000ff
        /*021c*/ 	.word	0x000000a0
        /*0220*/ 	.short	0x0100
        /*0222*/ 	.byte	0x07
	.zero		1


	//   ....[20]....
        /*0224*/ 	.word	0x00000850
        /*0228*/ 	.word	0x000000ff
        /*022c*/ 	.word	0x00000090
        /*0230*/ 	.short	0x0100
        /*0232*/ 	.byte	0x07
	.zero		1


	//   ....[21]....
        /*0234*/ 	.word	0x00000860
        /*0238*/ 	.word	0x000000ff
        /*023c*/ 	.word	0x000000a8
        /*0240*/ 	.short	0x0100
        /*0242*/ 	.byte	0x07
	.zero		1


	//   ....[22]....
        /*0244*/ 	.word	0x00000950
        /*0248*/ 	.word	0x000000ff
        /*024c*/ 	.word	0x000000b0
        /*0250*/ 	.short	0x0100
        /*0252*/ 	.byte	0x05
	.zero		1


	//   ....[23]....
        /*0254*/ 	.word	0x00000960
        /*0258*/ 	.word	0x000000ff
        /*025c*/ 	.word	0x000000b8
        /*0260*/ 	.short	0x0100
        /*0262*/ 	.byte	0x05
	.zero		1


	//   ....[24]....
        /*0264*/ 	.word	0x00000aa0
        /*0268*/ 	.word	0x000000ff
        /*026c*/ 	.word	0x000000c0
        /*0270*/ 	.short	0x0100
        /*0272*/ 	.byte	0x05
	.zero		1


	//   ....[25]....
        /*0274*/ 	.word	0x00000ab0
        /*0278*/ 	.word	0x000000ff
        /*027c*/ 	.word	0x000000c8
        /*0280*/ 	.short	0x0100
        /*0282*/ 	.byte	0x05
	.zero		1


	//   ....[26]....
        /*0284*/ 	.word	0x00000be0
        /*0288*/ 	.word	0x000000ff
        /*028c*/ 	.word	0x000000d0
        /*0290*/ 	.short	0x0100
        /*0292*/ 	.byte	0x07
	.zero		1


	//   ....[27]....
        /*0294*/ 	.word	0x00000bf0
        /*0298*/ 	.word	0x000000ff
        /*029c*/ 	.word	0x000000e0
        /*02a0*/ 	.short	0x0100
        /*02a2*/ 	.byte	0x07
	.zero		1


	//   ....[28]....
        /*02a4*/ 	.word	0x00000c00
        /*02a8*/ 	.word	0x000000ff
        /*02ac*/ 	.word	0x000000d8
        /*02b0*/ 	.short	0x0100
        /*02b2*/ 	.byte	0x07
	.zero		1


	//   ....[29]....
        /*02b4*/ 	.word	0x00000c10
        /*02b8*/ 	.word	0x000000ff
        /*02bc*/ 	.word	0x000000e8
        /*02c0*/ 	.short	0x0100
        /*02c2*/ 	.byte	0x07
	.zero		1


	//   ....[30]....
        /*02c4*/ 	.word	0x00001550
        /*02c8*/ 	.word	0x000000ff
        /*02cc*/ 	.word	0x00000040
        /*02d0*/ 	.short	0x010a
        /*02d2*/ 	.byte	0x04
	.zero		1


	//   ....[31]....
        /*02d4*/ 	.word	0x00001810
        /*02d8*/ 	.word	0x000000ff
        /*02dc*/ 	.word	0x00000040
        /*02e0*/ 	.short	0x010a
        /*02e2*/ 	.byte	0x09
	.zero		1


	//   ....[32]....
        /*02e4*/ 	.word	0x00001980
        /*02e8*/ 	.word	0x000000ff
        /*02ec*/ 	.word	0x00000040
        /*02f0*/ 	.short	0x010a
        /*02f2*/ 	.byte	0x08
	.zero		1


	//   ....[33]....
        /*02f4*/ 	.word	0x00001b40
        /*02f8*/ 	.word	0x000000ff
        /*02fc*/ 	.word	0x000000b8
        /*0300*/ 	.short	0x0101
        /*0302*/ 	.byte	0x16
	.zero		1


	//   ....[34]....
        /*0304*/ 	.word	0x00001b70
        /*0308*/ 	.word	0x000000ff
        /*030c*/ 	.word	0x00000040
        /*0310*/ 	.short	0x010a
        /*0312*/ 	.byte	0x04
	.zero		1


	//   ....[35]....
        /*0314*/ 	.word	0x00001e10
        /*0318*/ 	.word	0x000000ff
        /*031c*/ 	.word	0x00000040
        /*0320*/ 	.short	0x010a
        /*0322*/ 	.byte	0x09
	.zero		1


	//   ....[36]....
        /*0324*/ 	.word	0x00001f80
        /*0328*/ 	.word	0x000000ff
        /*032c*/ 	.word	0x00000040
        /*0330*/ 	.short	0x010a
        /*0332*/ 	.byte	0x08
	.zero		1


	//   ....[37]....
        /*0334*/ 	.word	0x00002180
        /*0338*/ 	.word	0x000000ff
        /*033c*/ 	.word	0x000000c0
        /*0340*/ 	.short	0x010a
        /*0342*/ 	.byte	0x16
	.zero		1


	//   ....[38]....
        /*0344*/ 	.word	0x00002240
        /*0348*/ 	.word	0x000000ff
        /*034c*/ 	.word	0x00000000
        /*0350*/ 	.short	0x0101
        /*0352*/ 	.byte	0x04
	.zero		1


	//   ....[39]....
        /*0354*/ 	.word	0x00002740
        /*0358*/ 	.word	0x000000ff
        /*035c*/ 	.word	0x00000000
        /*0360*/ 	.short	0x010a
        /*0362*/ 	.byte	0x04
	.zero		1


	//   ....[40]....
        /*0364*/ 	.word	0x000027e0
        /*0368*/ 	.word	0x000000ff
        /*036c*/ 	.word	0x00000000
        /*0370*/ 	.short	0x010a
        /*0372*/ 	.byte	0x04
	.zero		1


	//   ....[41]....
        /*0374*/ 	.word	0x00002880
        /*0378*/ 	.word	0x000000ff
        /*037c*/ 	.word	0x00000000
        /*0380*/ 	.short	0x010a
        /*0382*/ 	.byte	0x04
	.zero		1


	//   ....[42]....
        /*0384*/ 	.word	0x00002920
        /*0388*/ 	.word	0x000000ff
        /*038c*/ 	.word	0x00000000
        /*0390*/ 	.short	0x010a
        /*0392*/ 	.byte	0x04
	.zero		1


	//   ....[43]....
        /*0394*/ 	.word	0x000029c0
        /*0398*/ 	.word	0x000000ff
        /*039c*/ 	.word	0x00000000
        /*03a0*/ 	.short	0x010a
        /*03a2*/ 	.byte	0x04
	.zero		1


	//   ....[44]....
        /*03a4*/ 	.word	0x00002a60
        /*03a8*/ 	.word	0x000000ff
        /*03ac*/ 	.word	0x00000000
        /*03b0*/ 	.short	0x010a
        /*03b2*/ 	.byte	0x04
	.zero		1


	//   ....[45]....
        /*03b4*/ 	.word	0x00002b00
        /*03b8*/ 	.word	0x000000ff
        /*03bc*/ 	.word	0x00000000
        /*03c0*/ 	.short	0x010a
        /*03c2*/ 	.byte	0x04
	.zero		1


	//   ....[46]....
        /*03c4*/ 	.word	0x00002bb0
        /*03c8*/ 	.word	0x00000000
        /*03cc*/ 	.word	0x00000000
        /*03d0*/ 	.short	0x010a
        /*03d2*/ 	.byte	0xff
	.zero		1


	//   ....[47]....
        /*03d4*/ 	.word	0x00002ce0
        /*03d8*/ 	.word	0x000000ff
        /*03dc*/ 	.word	0x000000c8
        /*03e0*/ 	.short	0x010a
        /*03e2*/ 	.byte	0x2d
	.zero		1


	//   ....[48]....
        /*03e4*/ 	.word	0x00002d80
        /*03e8*/ 	.word	0x000000ff
        /*03ec*/ 	.word	0x000000c0
        /*03f0*/ 	.short	0x010a
        /*03f2*/ 	.byte	0x2d
	.zero		1


	//   ....[49]....
        /*03f4*/ 	.word	0x00002e20
        /*03f8*/ 	.word	0x000000ff
        /*03fc*/ 	.word	0x00000000
        /*0400*/ 	.short	0x0101
        /*0402*/ 	.byte	0x06
	.zero		1


	//   ....[50]....
        /*0404*/ 	.word	0x00002e60
        /*0408*/ 	.word	0x000000ff
        /*040c*/ 	.word	0x000000c8
        /*0410*/ 	.short	0x0106
        /*0412*/ 	.byte	0x2d
	.zero		1


	//   ....[51]....
        /*0414*/ 	.word	0x00002ea0
        /*0418*/ 	.word	0x00000000
        /*041c*/ 	.word	0x000000c8
        /*0420*/ 	.short	0x010a
        /*0422*/ 	.byte	0xff
	.zero		1


	//   ....[52]....
        /*0424*/ 	.word	0x000033f0
        /*0428*/ 	.word	0x000000ff
        /*042c*/ 	.word	0x000000c0
        /*0430*/ 	.short	0x010a
        /*0432*/ 	.byte	0x06
	.zero		1


	//   ....[53]....
        /*0434*/ 	.word	0x000034a0
        /*0438*/ 	.word	0x000000ff
        /*043c*/ 	.word	0x00000000
        /*0440*/ 	.short	0x0101
        /*0442*/ 	.byte	0x05
	.zero		1


	//   ....[54]....
        /*0444*/ 	.word	0x000034b0
        /*0448*/ 	.word	0x000000ff
        /*044c*/ 	.word	0x000000e0
        /*0450*/ 	.short	0x010a
        /*0452*/ 	.byte	0x08
	.zero		1


	//   ....[55]....
        /*0454*/ 	.word	0x00003570
        /*0458*/ 	.word	0x000000ff
        /*045c*/ 	.word	0x00000000
        /*0460*/ 	.short	0x010a
        /*0462*/ 	.byte	0x04
	.zero		1


	//   ....[56]....
        /*0464*/ 	.word	0x000035b0
        /*0468*/ 	.word	0x000000ff
        /*046c*/ 	.word	0x00000000
        /*0470*/ 	.short	0x010a
        /*0472*/ 	.byte	0x07
	.zero		1


	//   ....[57]....
        /*0474*/ 	.word	0x000036e0
        /*0478*/ 	.word	0x000000ff
        /*047c*/ 	.word	0x00000000
        /*0480*/ 	.short	0x010a
        /*0482*/ 	.byte	0x04
	.zero		1


	//   ....[58]....
        /*0484*/ 	.word	0x000039e0
        /*0488*/ 	.word	0x000000ff
        /*048c*/ 	.word	0x00000000
        /*0490*/ 	.short	0x010a
        /*0492*/ 	.byte	0x05
	.zero		1


	//   ....[59]....
        /*0494*/ 	.word	0x00003a70
        /*0498*/ 	.word	0x000000ff
        /*049c*/ 	.word	0x00000000
        /*04a0*/ 	.short	0x010a
        /*04a2*/ 	.byte	0x07
	.zero		1


	//   ....[60]....
        /*04a4*/ 	.word	0x00003f10
        /*04a8*/ 	.word	0x000000ff
        /*04ac*/ 	.word	0x000000c0
        /*04b0*/ 	.short	0x010a
        /*04b2*/ 	.byte	0x07
	.zero		1


	//   ....[61]....
        /*04b4*/ 	.word	0x00003fb0
        /*04b8*/ 	.word	0x000000ff
        /*04bc*/ 	.word	0x00000000
        /*04c0*/ 	.short	0x0101
        /*04c2*/ 	.byte	0x06
	.zero		1


	//   ....[62]....
        /*04c4*/ 	.word	0x000042d0
        /*04c8*/ 	.word	0x000000ff
        /*04cc*/ 	.word	0x000000b8
        /*04d0*/ 	.short	0x010a
        /*04d2*/ 	.byte	0x07
	.zero		1


	//   ....[63]....
        /*04d4*/ 	.word	0x000044f0
        /*04d8*/ 	.word	0x000000ff
        /*04dc*/ 	.word	0x00000098
        /*04e0*/ 	.short	0x010a
        /*04e2*/ 	.byte	0x11
	.zero		1


	//   ....[64]....
        /*04e4*/ 	.word	0x000047e0
        /*04e8*/ 	.word	0x000000ff
        /*04ec*/ 	.word	0x00000080
        /*04f0*/ 	.short	0x010b
        /*04f2*/ 	.byte	0x11
	.zero		1


	//   ....[65]....
        /*04f4*/ 	.word	0x00004830
        /*04f8*/ 	.word	0x000000ff
        /*04fc*/ 	.word	0x00000000
        /*0500*/ 	.short	0x0101
        /*0502*/ 	.byte	0x13
	.zero		1


	//   ....[66]....
        /*0504*/ 	.word	0x00004870
        /*0508*/ 	.word	0x000000ff
        /*050c*/ 	.word	0x00000098
        /*0510*/ 	.short	0x010a
        /*0512*/ 	.byte	0x0e
	.zero		1


	//   ....[67]....
        /*0514*/ 	.word	0x00004aa0
        /*0518*/ 	.word	0x000000ff
        /*051c*/ 	.word	0x00000080
        /*0520*/ 	.short	0x010b
        /*0522*/ 	.byte	0x0e
	.zero		1


	//   ....[68]....
        /*0524*/ 	.word	0x00004ac0
        /*0528*/ 	.word	0x000000ff
        /*052c*/ 	.word	0x00000000
        /*0530*/ 	.short	0x0101
        /*0532*/ 	.byte	0x12
	.zero		1


	//   ....[69]....
        /*0534*/ 	.word	0x00004b20
        /*0538*/ 	.word	0x000000ff
        /*053c*/ 	.word	0x00000000
        /*0540*/ 	.short	0x010a
        /*0542*/ 	.byte	0x04
	.zero		1


	//   ....[70]....
        /*0544*/ 	.word	0x00004bf0
        /*0548*/ 	.word	0x00000002
        /*054c*/ 	.word	0x00000000
        /*0550*/ 	.short	0x010a
        /*0552*/ 	.byte	0xff
	.zero		1


	//   ....[71]....
        /*0554*/ 	.word	0x00004c60
        /*0558*/ 	.word	0x00000004
        /*055c*/ 	.word	0x00000000
        /*0560*/ 	.short	0x010a
        /*0562*/ 	.byte	0xff
	.zero		1


	//   ....[72]....
        /*0564*/ 	.word	0x00004fe0
        /*0568*/ 	.word	0x000000ff
        /*056c*/ 	.word	0x000000c0
        /*0570*/ 	.short	0x010a
        /*0572*/ 	.byte	0x34
	.zero		1


	//   ....[73]....
        /*0574*/ 	.word	0x00005100
        /*0578*/ 	.word	0x000000ff
        /*057c*/ 	.word	0x00000000
        /*0580*/ 	.short	0x0101
        /*0582*/ 	.byte	0x04
	.zero		1


	//   ....[74]....
        /*0584*/ 	.word	0x00005b10
        /*0588*/ 	.word	0x00000000
        /*058c*/ 	.word	0x00000080
        /*0590*/ 	.short	0x010a
        /*0592*/ 	.byte	0xff
	.zero		1


	//   ....[75]....
        /*0594*/ 	.word	0x00005c20
        /*0598*/ 	.word	0x00000041
        /*059c*/ 	.word	0x000000d0
        /*05a0*/ 	.short	0x010a
        /*05a2*/ 	.byte	0xff
	.zero		1


	//   ....[76]....
        /*05a4*/ 	.word	0x00005d10
        /*05a8*/ 	.word	0x00000000
        /*05ac*/ 	.word	0x00000080
        /*05b0*/ 	.short	0x010a
        /*05b2*/ 	.byte	0xff
	.zero		1


	//   ....[77]....
        /*05b4*/ 	.word	0x00005e40
        /*05b8*/ 	.word	0x00000041
        /*05bc*/ 	.word	0x000000d0
        /*05c0*/ 	.short	0x010a
        /*05c2*/ 	.byte	0xff
	.zero		1


	//   ....[78]....
        /*05c4*/ 	.word	0x000069a0
        /*05c8*/ 	.word	0x00000000
        /*05cc*/ 	.word	0x00000000
        /*05d0*/ 	.short	0x0101
        /*05d2*/ 	.byte	0xff
	.zero		1


	//   ....[79]....
        /*05d4*/ 	.word	0x000069b0
        /*05d8*/ 	.word	0x00000003
        /*05dc*/ 	.word	0x00000080
        /*05e0*/ 	.short	0x010a
        /*05e2*/ 	.byte	0xff
	.zero		1


	//   ....[80]....
        /*05e4*/ 	.word	0x00006a80
        /*05e8*/ 	.word	0x00000003
        /*05ec*/ 	.word	0x00000080
        /*05f0*/ 	.short	0x010a
        /*05f2*/ 	.byte	0xff
	.zero		1


	//   ....[81]....
        /*05f4*/ 	.word	0x00006df0
        /*05f8*/ 	.word	0x000000ff
        /*05fc*/ 	.word	0x00000000
        /*0600*/ 	.short	0x0101
        /*0602*/ 	.byte	0x06
	.zero		1


	//   ....[82]....
        /*0604*/ 	.word	0x00007770
        /*0608*/ 	.word	0x00000000
        /*060c*/ 	.word	0x00000000
        /*0610*/ 	.short	0x0101
        /*0612*/ 	.byte	0xff
	.zero		1


	//   ....[83]....
        /*0614*/ 	.word	0x000079b0
        /*0618*/ 	.word	0x000000ff
        /*061c*/ 	.word	0x00000000
        /*0620*/ 	.short	0x0101
        /*0622*/ 	.byte	0x04
	.zero		1


	//   ....[84]....
        /*0624*/ 	.word	0x000079e0
        /*0628*/ 	.word	0x00000002
        /*062c*/ 	.word	0x00000040
        /*0630*/ 	.short	0x010a
        /*0632*/ 	.byte	0xff
	.zero		1


	//   ....[85]....
        /*0634*/ 	.word	0x00007a40
        /*0638*/ 	.word	0x00000002
        /*063c*/ 	.word	0x00000040
        /*0640*/ 	.short	0x010a
        /*0642*/ 	.byte	0xff
	.zero		1


	//   ....[86]....
        /*0644*/ 	.word	0x00007aa0
        /*0648*/ 	.word	0x00000002
        /*064c*/ 	.word	0x000000c0
        /*0650*/ 	.short	0x010a
        /*0652*/ 	.byte	0xff
	.zero		1


	//   ....[87]....
        /*0654*/ 	.word	0x00007b00
        /*0658*/ 	.word	0x00000000
        /*065c*/ 	.word	0x00000000
        /*0660*/ 	.short	0x010a
        /*0662*/ 	.byte	0xff
	.zero		1


	//   ....[88]....
        /*0664*/ 	.word	0x00007b60
        /*0668*/ 	.word	0x00000000
        /*066c*/ 	.word	0x00000000
        /*0670*/ 	.short	0x010a
        /*0672*/ 	.byte	0xff
	.zero		1


	//   ....[89]....
        /*0674*/ 	.word	0x00007bc0
        /*0678*/ 	.word	0x00000000
        /*067c*/ 	.word	0x00000000
        /*0680*/ 	.short	0x010a
        /*0682*/ 	.byte	0xff
	.zero		1


	//   ....[90]....
        /*0684*/ 	.word	0x00007c20
        /*0688*/ 	.word	0x00000000
        /*068c*/ 	.word	0x00000000
        /*0690*/ 	.short	0x010a
        /*0692*/ 	.byte	0xff
	.zero		1


	//   ....[91]....
        /*0694*/ 	.word	0x00007c80
        /*0698*/ 	.word	0x00000000
        /*069c*/ 	.word	0x00000000
        /*06a0*/ 	.short	0x010a
        /*06a2*/ 	.byte	0xff
	.zero		1


	//   ....[92]....
        /*06a4*/ 	.word	0x00007ce0
        /*06a8*/ 	.word	0x00000000
        /*06ac*/ 	.word	0x00000000
        /*06b0*/ 	.short	0x010a
        /*06b2*/ 	.byte	0xff
	.zero		1


	//   ....[93]....
        /*06b4*/ 	.word	0x00007d40
        /*06b8*/ 	.word	0x00000000
        /*06bc*/ 	.word	0x00000000
        /*06c0*/ 	.short	0x010a
        /*06c2*/ 	.byte	0xff
	.zero		1


	//   ....[94]....
        /*06c4*/ 	.word	0x00007da0
        /*06c8*/ 	.word	0x00000004
        /*06cc*/ 	.word	0x000000c8
        /*06d0*/ 	.short	0x010a
        /*06d2*/ 	.byte	0xff
	.zero		1


	//   ....[95]....
        /*06d4*/ 	.word	0x00007e00
        /*06d8*/ 	.word	0x00000004
        /*06dc*/ 	.word	0x000000c0
        /*06e0*/ 	.short	0x010a
        /*06e2*/ 	.byte	0xff
	.zero		1


	//   ....[96]....
        /*06e4*/ 	.word	0x00007e60
        /*06e8*/ 	.word	0x00000000
        /*06ec*/ 	.word	0x000000c0
        /*06f0*/ 	.short	0x010a
        /*06f2*/ 	.byte	0xff
	.zero		1


	//   ....[97]....
        /*06f4*/ 	.word	0x00007ec0
        /*06f8*/ 	.word	0x00000004
        /*06fc*/ 	.word	0x000000e0
        /*0700*/ 	.short	0x010a
        /*0702*/ 	.byte	0xff
	.zero		1


	//   ....[98]....
        /*0704*/ 	.word	0x00007f20
        /*0708*/ 	.word	0x00000000
        /*070c*/ 	.word	0x00000000
        /*0710*/ 	.short	0x010a
        /*0712*/ 	.byte	0xff
	.zero		1


	//   ....[99]....
        /*0714*/ 	.word	0x00007f80
        /*0718*/ 	.word	0x00000000
        /*071c*/ 	.word	0x00000000
        /*0720*/ 	.short	0x010a
        /*0722*/ 	.byte	0xff
	.zero		1


	//   ....[100]....
        /*0724*/ 	.word	0x00007fe0
        /*0728*/ 	.word	0x00000000
        /*072c*/ 	.word	0x00000000
        /*0730*/ 	.short	0x010a
        /*0732*/ 	.byte	0xff
	.zero		1


	//   ....[101]....
        /*0734*/ 	.word	0x00008040
        /*0738*/ 	.word	0x00000000
        /*073c*/ 	.word	0x000000c0
        /*0740*/ 	.short	0x010a
        /*0742*/ 	.byte	0xff
	.zero		1


	//   ....[102]....
        /*0744*/ 	.word	0x000080a0
        /*0748*/ 	.word	0x00000000
        /*074c*/ 	.word	0x000000b8
        /*0750*/ 	.short	0x010a
        /*0752*/ 	.byte	0xff
	.zero		1


	//   ....[103]....
        /*0754*/ 	.word	0x00008100
        /*0758*/ 	.word	0x00000002
        /*075c*/ 	.word	0x00000098
        /*0760*/ 	.short	0x010a
        /*0762*/ 	.byte	0xff
	.zero		1


	//   ....[104]....
        /*0764*/ 	.word	0x00008160
        /*0768*/ 	.word	0x00000000
        /*076c*/ 	.word	0x00000098
        /*0770*/ 	.short	0x010a
        /*0772*/ 	.byte	0xff
	.zero		1


	//   ....[105]....
        /*0774*/ 	.word	0x000081c0
        /*0778*/ 	.word	0x00000000
        /*077c*/ 	.word	0x00000000
        /*0780*/ 	.short	0x010a
        /*0782*/ 	.byte	0xff
	.zero		1


	//   ....[106]....
        /*0784*/ 	.word	0x00008210
        /*0788*/ 	.word	0x00000002
        /*078c*/ 	.word	0x00000000
        /*0790*/ 	.short	0x010a
        /*0792*/ 	.byte	0xff
	.zero		1


	//   ....[107]....
        /*0794*/ 	.word	0x00008270
        /*0798*/ 	.word	0x00000000
        /*079c*/ 	.word	0x000000c0
        /*07a0*/ 	.short	0x010a
        /*07a2*/ 	.byte	0xff
	.zero		1


	//   ....[108]....
        /*07a4*/ 	.word	0x000082c0
        /*07a8*/ 	.word	0x00000000
        /*07ac*/ 	.word	0x00000080
        /*07b0*/ 	.short	0x010a
        /*07b2*/ 	.byte	0xff
	.zero		1


	//   ....[109]....
        /*07b4*/ 	.word	0x00008310
        /*07b8*/ 	.word	0x00000041
        /*07bc*/ 	.word	0x000000d0
        /*07c0*/ 	.short	0x010a
        /*07c2*/ 	.byte	0xff
	.zero		1


	//   ....[110]....
        /*07c4*/ 	.word	0x00008360
        /*07c8*/ 	.word	0x00000003
        /*07cc*/ 	.word	0x00000080
        /*07d0*/ 	.short	0x010a
        /*07d2*/ 	.byte	0xff
	.zero		1


	//----- nvinfo : EIATTR_NUM_MBARRIERS
	.align		4
.L_47:
        /*07d4*/ 	.byte	0x03, 0x38
        /*07d6*/ 	.short	0x001e


	//----- nvinfo : EIATTR_EXIT_INSTR_OFFSETS
	.align		4
        /*07d8*/ 	.byte	0x04, 0x1c
        /*07da*/ 	.short	(.L_49 - .L_48)


	//   ....[0]....
.L_48:
        /*07dc*/ 	.word	0x00002be0


	//   ....[1]....
        /*07e0*/ 	.word	0x00002e70


	//   ....[2]....
        /*07e4*/ 	.word	0x00002ed0


	//   ....[3]....
        /*07e8*/ 	.word	0x00003ce0


	//   ....[4]....
        /*07ec*/ 	.word	0x00004c90


	//   ....[5]....
        /*07f0*/ 	.word	0x00004cd0


	//   ....[6]....
        /*07f4*/ 	.word	0x000078a0


	//   ....[7]....
        /*07f8*/ 	.word	0x00007920


	//   ....[8]....
        /*07fc*/ 	.word	0x00007950


	//   ....[9]....
        /*0800*/ 	.word	0x000079c0


	//----- nvinfo : EIATTR_MAX_THREADS
	.align		4
.L_49:
        /*0804*/ 	.byte	0x04, 0x05
        /*0806*/ 	.short	(.L_51 - .L_50)
.L_50:
        /*0808*/ 	.word	0x00000100
        /*080c*/ 	.word	0x00000001
        /*0810*/ 	.word	0x00000001


	//----- nvinfo : EIATTR_CRS_STACK_SIZE
	.align		4
.L_51:
        /*0814*/ 	.byte	0x04, 0x1e
        /*0816*/ 	.short	(.L_53 - .L_52)
.L_52:
        /*0818*/ 	.word	0x00000000


	//----- nvinfo : EIATTR_CBANK_PARAM_SIZE
	.align		4
.L_53:
        /*081c*/ 	.byte	0x03, 0x19
        /*081e*/ 	.short	0x0800


	//----- nvinfo : EIATTR_PARAM_CBANK
	.align		4
        /*0820*/ 	.byte	0x04, 0x0a
        /*0822*/ 	.short	(.L_55 - .L_54)
	.align		4
.L_54:
        /*0824*/ 	.word	index@(.nv.constant0._ZN7cutlass13device_kernelINS_4conv6kernel13ConvUniversalINS1_16ConvProblemShapeILNS1_8OperatorE0ELi2EEENS1_10collective14CollectiveConvINS1_47MainloopSm100TmaUmmaWarpSpecializedImplicitGemmILS5_0ELi8ELi2ELi1ELi2EN4cute5tupleIJNSA_1CILi1EEESD_SD_EEEEENSB_IJNSC_ILi128EEENSC_ILi64EEENSB_IJSH_EEEEEENS_10bfloat16_tESK_NSA_8TiledMMAINSA_8MMA_AtomIJNSA_20SM100_MMA_F16BF16_SSISK_SK_fLi128ELi64ELNSA_4UMMA5MajorE0ELSP_0ELNSO_7ScaleInE0ELSQ_0EEEEEENSA_6LayoutISE_NSB_IJNSC_ILi0EEESU_SU_EEEEENSB_IJNSA_10UnderscoreESX_SX_EEEEENS7_6detail27Sm100ImplicitGemmTileTraitsINSA_20SM90_TMA_LOAD_IM2COLENSA_14ComposedLayoutINSA_7SwizzleILi3ELi4ELi3EEENSA_18smem_ptr_flag_bitsILi16EEENST_INSB_IJNSC_ILi8EEESH_EEENSB_IJSH_SD_EEEEEEEvEENS11_INSA_13SM90_TMA_LOADES1C_vEEEENS_8epilogue10collective18CollectiveEpilogueINS1H_23Sm100TmaWarpSpecializedILi3ELi2ELi32ELb1ELb0EEEJSJ_NSB_IJNST_ISG_SD_EENST_INSC_ILi32EEESD_EEEEESK_NSB_IJNSB_IJlllEEESD_SU_EEESK_S1R_NS1H_6fusion15FusionCallbacksIS1L_NS1S_17LinearCombinationISK_fSK_fLNS_15FloatRoundStyleE2EEESJ_S1P_JEEENSA_5SM1004TMEM4LOAD26SM100_TMEM_LOAD_32dp32b32xES12_NS13_INS14_ILi2ELi4ELi3EEES17_NST_INSB_IJS18_S1N_EEENSB_IJS1N_SD_EEEEEEENSA_39AutoVectorizingCopyWithAssumedAlignmentILi128EEENSA_21SM90_TMA_STORE_IM2COLES26_S28_S28_EEEvvEEEEvNT_6ParamsE)
        /*0828*/ 	.short	0x0380
        /*082a*/ 	.short	0x0800


	//----- nvinfo : EIATTR_SW_WAR
	.align		4
.L_55:
        /*082c*/ 	.byte	0x04, 0x36
        /*082e*/ 	.short	(.L_57 - .L_56)
.L_56:
        /*0830*/ 	.word	0x00000008
.L_57:


//--------------------- .nv.callgraph             --------------------------
	.section	.nv.callgraph,"",@"SHT_CUDA_CALLGRAPH"
	.align	4
	.sectionentsize	8
	.align		4
        /*0000*/ 	.word	0x00000000
	.align		4
        /*0004*/ 	.word	0xffffffff
	.align		4
        /*0008*/ 	.word	index@(_ZN7cutlass13device_kernelINS_4conv6kernel13ConvUniversalINS1_16ConvProblemShapeILNS1_8OperatorE0ELi2EEENS1_10collective14CollectiveConvINS1_47MainloopSm100TmaUmmaWarpSpecializedImplicitGemmILS5_0ELi8ELi2ELi1ELi2EN4cute5tupleIJNSA_1CILi1EEESD_SD_EEEEENSB_IJNSC_ILi128EEENSC_ILi64EEENSB_IJSH_EEEEEENS_10bfloat16_tESK_NSA_8TiledMMAINSA_8MMA_AtomIJNSA_20SM100_MMA_F16BF16_SSISK_SK_fLi128ELi64ELNSA_4UMMA5MajorE0ELSP_0ELNSO_7ScaleInE0ELSQ_0EEEEEENSA_6LayoutISE_NSB_IJNSC_ILi0EEESU_SU_EEEEENSB_IJNSA_10UnderscoreESX_SX_EEEEENS7_6detail27Sm100ImplicitGemmTileTraitsINSA_20SM90_TMA_LOAD_IM2COLENSA_14ComposedLayoutINSA_7SwizzleILi3ELi4ELi3EEENSA_18smem_ptr_flag_bitsILi16EEENST_INSB_IJNSC_ILi8EEESH_EEENSB_IJSH_SD_EEEEEEEvEENS11_INSA_13SM90_TMA_LOADES1C_vEEEENS_8epilogue10collective18CollectiveEpilogueINS1H_23Sm100TmaWarpSpecializedILi3ELi2ELi32ELb1ELb0EEEJSJ_NSB_IJNST_ISG_SD_EENST_INSC_ILi32EEESD_EEEEESK_NSB_IJNSB_IJlllEEESD_SU_EEESK_S1R_NS1H_6fusion15FusionCallbacksIS1L_NS1S_17LinearCombinationISK_fSK_fLNS_15FloatRoundStyleE2EEESJ_S1P_JEEENSA_5SM1004TMEM4LOAD26SM100_TMEM_LOAD_32dp32b32xES12_NS13_INS14_ILi2ELi4ELi3EEES17_NST_INSB_IJS18_S1N_EEENSB_IJS1N_SD_EEEEEEENSA_39AutoVectorizingCopyWithAssumedAlignmentILi128EEENSA_21SM90_TMA_STORE_IM2COLES26_S28_S28_EEEvvEEEEvNT_6ParamsE)
	.align		4
        /*000c*/ 	.word	index@(__assertfail)
	.align		4
        /*0010*/ 	.word	0x00000000
	.align		4
        /*0014*/ 	.word	0xfffffffe
	.align		4
        /*0018*/ 	.word	0x00000000
	.align		4
        /*001c*/ 	.word	0xfffffffd
	.align		4
        /*0020*/ 	.word	0x00000000
	.align		4
        /*0024*/ 	.word	0xfffffffc


//--------------------- .nv.constant4             --------------------------
	.section	.nv.constant4,"a",@progbits
	.align	8
	.align		8
.nv.constant4:
        /*0000*/ 	.dword	__assertfail
	.align		8
        /*0008*/ 	.dword	__unnamed_1
	.align		8
        /*0010*/ 	.dword	__unnamed_2
	.align		8
        /*0018*/ 	.dword	_ZN39_INTERNAL_efee74e0_4_k_cu_540a4c66_31064cuda3std3__45__cpo5beginE
	.align		8
        /*0020*/ 	.dword	_ZN39_INTERNAL_efee74e0_4_k_cu_540a4c66_31064cuda3std3__45__cpo3endE
	.align		8
        /*0028*/ 	.dword	_ZN39_INTERNAL_efee74e0_4_k_cu_540a4c66_31064cuda3std3__45__cpo6cbeginE
	.align		8
        /*0030*/ 	.dword	_ZN39_INTERNAL_efee74e0_4_k_cu_540a4c66_31064cuda3std3__45__cpo4cendE
	.align		8
        /*0038*/ 	.dword	_ZN39_INTERNAL_efee74e0_4_k_cu_540a4c66_31064cuda3std3__441_GLOBAL__N__efee74e0_4_k_cu_540a4c66_31066ignoreE
	.align		8
        /*0040*/ 	.dword	_ZN39_INTERNAL_efee74e0_4_k_cu_540a4c66_31064cuda3std3__419piecewise_constructE
	.align		8
        /*0048*/ 	.dword	_ZN39_INTERNAL_efee74e0_4_k_cu_540a4c66_31064cuda3std3__48in_placeE
	.align		8
        /*0050*/ 	.dword	_ZN39_INTERNAL_efee74e0_4_k_cu_540a4c66_31064cuda3std6ranges3__45__cpo4swapE
	.align		8
        /*0058*/ 	.dword	_ZN39_INTERNAL_efee74e0_4_k_cu_540a4c66_31064cuda3std6ranges3__45__cpo9iter_moveE
	.align		8
        /*0060*/ 	.dword	_ZN39_INTERNAL_efee74e0_4_k_cu_540a4c66_31064cute7productE
	.align		8
        /*0068*/ 	.dword	_ZN39_INTERNAL_efee74e0_4_k_cu_540a4c66_31064cute1_E
	.align		8
        /*0070*/ 	.dword	$str$27
	.align		8
        /*0078*/ 	.dword	$str$28
	.align		8
        /*0080*/ 	.dword	$str$29
	.align		8
        /*0088*/ 	.dword	$str$30


//--------------------- .text._ZN7cutlass13device_kernelINS_4conv6kernel13ConvUniversalINS1_16ConvProblemShapeILNS1_8OperatorE0ELi2EEENS1_10collective14CollectiveConvINS1_47MainloopSm100TmaUmmaWarpSpecializedImplicitGemmILS5_0ELi8ELi2ELi1ELi2EN4cute5tupleIJNSA_1CILi1EEESD_SD_EEEEENSB_IJNSC_ILi128EEENSC_ILi64EEENSB_IJSH_EEEEEENS_10bfloat16_tESK_NSA_8TiledMMAINSA_8MMA_AtomIJNSA_20SM100_MMA_F16BF16_SSISK_SK_fLi128ELi64ELNSA_4UMMA5MajorE0ELSP_0ELNSO_7ScaleInE0ELSQ_0EEEEEENSA_6LayoutISE_NSB_IJNSC_ILi0EEESU_SU_EEEEENSB_IJNSA_10UnderscoreESX_SX_EEEEENS7_6detail27Sm100ImplicitGemmTileTraitsINSA_20SM90_TMA_LOAD_IM2COLENSA_14ComposedLayoutINSA_7SwizzleILi3ELi4ELi3EEENSA_18smem_ptr_flag_bitsILi16EEENST_INSB_IJNSC_ILi8EEESH_EEENSB_IJSH_SD_EEEEEEEvEENS11_INSA_13SM90_TMA_LOADES1C_vEEEENS_8epilogue10collective18CollectiveEpilogueINS1H_23Sm100TmaWarpSpecializedILi3ELi2ELi32ELb1ELb0EEEJSJ_NSB_IJNST_ISG_SD_EENST_INSC_ILi32EEESD_EEEEESK_NSB_IJNSB_IJlllEEESD_SU_EEESK_S1R_NS1H_6fusion15FusionCallbacksIS1L_NS1S_17LinearCombinationISK_fSK_fLNS_15FloatRoundStyleE2EEESJ_S1P_JEEENSA_5SM1004TMEM4LOAD26SM100_TMEM_LOAD_32dp32b32xES12_NS13_INS14_ILi2ELi4ELi3EEES17_NST_INSB_IJS18_S1N_EEENSB_IJS1N_SD_EEEEEEENSA_39AutoVectorizingCopyWithAssumedAlignmentILi128EEENSA_21SM90_TMA_STORE_IM2COLES26_S28_S28_EEEvvEEEEvNT_6ParamsE --------------------------
	.section	.text._ZN7cutlass13device_kernelINS_4conv6kernel13ConvUniversalINS1_16ConvProblemShapeILNS1_8OperatorE0ELi2EEENS1_10collective14CollectiveConvINS1_47MainloopSm100TmaUmmaWarpSpecializedImplicitGemmILS5_0ELi8ELi2ELi1ELi2EN4cute5tupleIJNSA_1CILi1EEESD_SD_EEEEENSB_IJNSC_ILi128EEENSC_ILi64EEENSB_IJSH_EEEEEENS_10bfloat16_tESK_NSA_8TiledMMAINSA_8MMA_AtomIJNSA_20SM100_MMA_F16BF16_SSISK_SK_fLi128ELi64ELNSA_4UMMA5MajorE0ELSP_0ELNSO_7ScaleInE0ELSQ_0EEEEEENSA_6LayoutISE_NSB_IJNSC_ILi0EEESU_SU_EEEEENSB_IJNSA_10UnderscoreESX_SX_EEEEENS7_6detail27Sm100ImplicitGemmTileTraitsINSA_20SM90_TMA_LOAD_IM2COLENSA_14ComposedLayoutINSA_7SwizzleILi3ELi4ELi3EEENSA_18smem_ptr_flag_bitsILi16EEENST_INSB_IJNSC_ILi8EEESH_EEENSB_IJSH_SD_EEEEEEEvEENS11_INSA_13SM90_TMA_LOADES1C_vEEEENS_8epilogue10collective18CollectiveEpilogueINS1H_23Sm100TmaWarpSpecializedILi3ELi2ELi32ELb1ELb0EEEJSJ_NSB_IJNST_ISG_SD_EENST_INSC_ILi32EEESD_EEEEESK_NSB_IJNSB_IJlllEEESD_SU_EEESK_S1R_NS1H_6fusion15FusionCallbacksIS1L_NS1S_17LinearCombinationISK_fSK_fLNS_15FloatRoundStyleE2EEESJ_S1P_JEEENSA_5SM1004TMEM4LOAD26SM100_TMEM_LOAD_32dp32b32xES12_NS13_INS14_ILi2ELi4ELi3EEES17_NST_INSB_IJS18_S1N_EEENSB_IJS1N_SD_EEEEEEENSA_39AutoVectorizingCopyWithAssumedAlignmentILi128EEENSA_21SM90_TMA_STORE_IM2COLES26_S28_S28_EEEvvEEEEvNT_6ParamsE,"ax",@progbits
	.align	128
.text._ZN7cutlass13device_kernelINS_4conv6kernel13ConvUniversalINS1_16ConvProblemShapeILNS1_8OperatorE0ELi2EEENS1_10collective14CollectiveConvINS1_47MainloopSm100TmaUmmaWarpSpecializedImplicitGemmILS5_0ELi8ELi2ELi1ELi2EN4cute5tupleIJNSA_1CILi1EEESD_SD_EEEEENSB_IJNSC_ILi128EEENSC_ILi64EEENSB_IJSH_EEEEEENS_10bfloat16_tESK_NSA_8TiledMMAINSA_8MMA_AtomIJNSA_20SM100_MMA_F16BF16_SSISK_SK_fLi128ELi64ELNSA_4UMMA5MajorE0ELSP_0ELNSO_7ScaleInE0ELSQ_0EEEEEENSA_6LayoutISE_NSB_IJNSC_ILi0EEESU_SU_EEEEENSB_IJNSA_10UnderscoreESX_SX_EEEEENS7_6detail27Sm100ImplicitGemmTileTraitsINSA_20SM90_TMA_LOAD_IM2COLENSA_14ComposedLayoutINSA_7SwizzleILi3ELi4ELi3EEENSA_18smem_ptr_flag_bitsILi16EEENST_INSB_IJNSC_ILi8EEESH_EEENSB_IJSH_SD_EEEEEEEvEENS11_INSA_13SM90_TMA_LOADES1C_vEEEENS_8epilogue10collective18CollectiveEpilogueINS1H_23Sm100TmaWarpSpecializedILi3ELi2ELi32ELb1ELb0EEEJSJ_NSB_IJNST_ISG_SD_EENST_INSC_ILi32EEESD_EEEEESK_NSB_IJNSB_IJlllEEESD_SU_EEESK_S1R_NS1H_6fusion15FusionCallbacksIS1L_NS1S_17LinearCombinationISK_fSK_fLNS_15FloatRoundStyleE2EEESJ_S1P_JEEENSA_5SM1004TMEM4LOAD26SM100_TMEM_LOAD_32dp32b32xES12_NS13_INS14_ILi2ELi4ELi3EEES17_NST_INSB_IJS18_S1N_EEENSB_IJS1N_SD_EEEEEEENSA_39AutoVectorizingCopyWithAssumedAlignmentILi128EEENSA_21SM90_TMA_STORE_IM2COLES26_S28_S28_EEEvvEEEEvNT_6ParamsE:
        .type           _ZN7cutlass13device_kernelINS_4conv6kernel13ConvUniversalINS1_16ConvProblemShapeILNS1_8OperatorE0ELi2EEENS1_10collective14CollectiveConvINS1_47MainloopSm100TmaUmmaWarpSpecializedImplicitGemmILS5_0ELi8ELi2ELi1ELi2EN4cute5tupleIJNSA_1CILi1EEESD_SD_EEEEENSB_IJNSC_ILi128EEENSC_ILi64EEENSB_IJSH_EEEEEENS_10bfloat16_tESK_NSA_8TiledMMAINSA_8MMA_AtomIJNSA_20SM100_MMA_F16BF16_SSISK_SK_fLi128ELi64ELNSA_4UMMA5MajorE0ELSP_0ELNSO_7ScaleInE0ELSQ_0EEEEEENSA_6LayoutISE_NSB_IJNSC_ILi0EEESU_SU_EEEEENSB_IJNSA_10UnderscoreESX_SX_EEEEENS7_6detail27Sm100ImplicitGemmTileTraitsINSA_20SM90_TMA_LOAD_IM2COLENSA_14ComposedLayoutINSA_7SwizzleILi3ELi4ELi3EEENSA_18smem_ptr_flag_bitsILi16EEENST_INSB_IJNSC_ILi8EEESH_EEENSB_IJSH_SD_EEEEEEEvEENS11_INSA_13SM90_TMA_LOADES1C_vEEEENS_8epilogue10collective18CollectiveEpilogueINS1H_23Sm100TmaWarpSpecializedILi3ELi2ELi32ELb1ELb0EEEJSJ_NSB_IJNST_ISG_SD_EENST_INSC_ILi32EEESD_EEEEESK_NSB_IJNSB_IJlllEEESD_SU_EEESK_S1R_NS1H_6fusion15FusionCallbacksIS1L_NS1S_17LinearCombinationISK_fSK_fLNS_15FloatRoundStyleE2EEESJ_S1P_JEEENSA_5SM1004TMEM4LOAD26SM100_TMEM_LOAD_32dp32b32xES12_NS13_INS14_ILi2ELi4ELi3EEES17_NST_INSB_IJS18_S1N_EEENSB_IJS1N_SD_EEEEEEENSA_39AutoVectorizingCopyWithAssumedAlignmentILi128EEENSA_21SM90_TMA_STORE_IM2COLES26_S28_S28_EEEvvEEEEvNT_6ParamsE,@function
        .size           _ZN7cutlass13device_kernelINS_4conv6kernel13ConvUniversalINS1_16ConvProblemShapeILNS1_8OperatorE0ELi2EEENS1_10collective14CollectiveConvINS1_47MainloopSm100TmaUmmaWarpSpecializedImplicitGemmILS5_0ELi8ELi2ELi1ELi2EN4cute5tupleIJNSA_1CILi1EEESD_SD_EEEEENSB_IJNSC_ILi128EEENSC_ILi64EEENSB_IJSH_EEEEEENS_10bfloat16_tESK_NSA_8TiledMMAINSA_8MMA_AtomIJNSA_20SM100_MMA_F16BF16_SSISK_SK_fLi128ELi64ELNSA_4UMMA5MajorE0ELSP_0ELNSO_7ScaleInE0ELSQ_0EEEEEENSA_6LayoutISE_NSB_IJNSC_ILi0EEESU_SU_EEEEENSB_IJNSA_10UnderscoreESX_SX_EEEEENS7_6detail27Sm100ImplicitGemmTileTraitsINSA_20SM90_TMA_LOAD_IM2COLENSA_14ComposedLayoutINSA_7SwizzleILi3ELi4ELi3EEENSA_18smem_ptr_flag_bitsILi16EEENST_INSB_IJNSC_ILi8EEESH_EEENSB_IJSH_SD_EEEEEEEvEENS11_INSA_13SM90_TMA_LOADES1C_vEEEENS_8epilogue10collective18CollectiveEpilogueINS1H_23Sm100TmaWarpSpecializedILi3ELi2ELi32ELb1ELb0EEEJSJ_NSB_IJNST_ISG_SD_EENST_INSC_ILi32EEESD_EEEEESK_NSB_IJNSB_IJlllEEESD_SU_EEESK_S1R_NS1H_6fusion15FusionCallbacksIS1L_NS1S_17LinearCombinationISK_fSK_fLNS_15FloatRoundStyleE2EEESJ_S1P_JEEENSA_5SM1004TMEM4LOAD26SM100_TMEM_LOAD_32dp32b32xES12_NS13_INS14_ILi2ELi4ELi3EEES17_NST_INSB_IJS18_S1N_EEENSB_IJS1N_SD_EEEEEEENSA_39AutoVectorizingCopyWithAssumedAlignmentILi128EEENSA_21SM90_TMA_STORE_IM2COLES26_S28_S28_EEEvvEEEEvNT_6ParamsE,(.L_x_155 - _ZN7cutlass13device_kernelINS_4conv6kernel13ConvUniversalINS1_16ConvProblemShapeILNS1_8OperatorE0ELi2EEENS1_10collective14CollectiveConvINS1_47MainloopSm100TmaUmmaWarpSpecializedImplicitGemmILS5_0ELi8ELi2ELi1ELi2EN4cute5tupleIJNSA_1CILi1EEESD_SD_EEEEENSB_IJNSC_ILi128EEENSC_ILi64EEENSB_IJSH_EEEEEENS_10bfloat16_tESK_NSA_8TiledMMAINSA_8MMA_AtomIJNSA_20SM100_MMA_F16BF16_SSISK_SK_fLi128ELi64ELNSA_4UMMA5MajorE0ELSP_0ELNSO_7ScaleInE0ELSQ_0EEEEEENSA_6LayoutISE_NSB_IJNSC_ILi0EEESU_SU_EEEEENSB_IJNSA_10UnderscoreESX_SX_EEEEENS7_6detail27Sm100ImplicitGemmTileTraitsINSA_20SM90_TMA_LOAD_IM2COLENSA_14ComposedLayoutINSA_7SwizzleILi3ELi4ELi3EEENSA_18smem_ptr_flag_bitsILi16EEENST_INSB_IJNSC_ILi8EEESH_EEENSB_IJSH_SD_EEEEEEEvEENS11_INSA_13SM90_TMA_LOADES1C_vEEEENS_8epilogue10collective18CollectiveEpilogueINS1H_23Sm100TmaWarpSpecializedILi3ELi2ELi32ELb1ELb0EEEJSJ_NSB_IJNST_ISG_SD_EENST_INSC_ILi32EEESD_EEEEESK_NSB_IJNSB_IJlllEEESD_SU_EEESK_S1R_NS1H_6fusion15FusionCallbacksIS1L_NS1S_17LinearCombinationISK_fSK_fLNS_15FloatRoundStyleE2EEESJ_S1P_JEEENSA_5SM1004TMEM4LOAD26SM100_TMEM_LOAD_32dp32b32xES12_NS13_INS14_ILi2ELi4ELi3EEES17_NST_INSB_IJS18_S1N_EEENSB_IJS1N_SD_EEEEEEENSA_39AutoVectorizingCopyWithAssumedAlignmentILi128EEENSA_21SM90_TMA_STORE_IM2COLES26_S28_S28_EEEvvEEEEvNT_6ParamsE)
        .other          _ZN7cutlass13device_kernelINS_4conv6kernel13ConvUniversalINS1_16ConvProblemShapeILNS1_8OperatorE0ELi2EEENS1_10collective14CollectiveConvINS1_47MainloopSm100TmaUmmaWarpSpecializedImplicitGemmILS5_0ELi8ELi2ELi1ELi2EN4cute5tupleIJNSA_1CILi1EEESD_SD_EEEEENSB_IJNSC_ILi128EEENSC_ILi64EEENSB_IJSH_EEEEEENS_10bfloat16_tESK_NSA_8TiledMMAINSA_8MMA_AtomIJNSA_20SM100_MMA_F16BF16_SSISK_SK_fLi128ELi64ELNSA_4UMMA5MajorE0ELSP_0ELNSO_7ScaleInE0ELSQ_0EEEEEENSA_6LayoutISE_NSB_IJNSC_ILi0EEESU_SU_EEEEENSB_IJNSA_10UnderscoreESX_SX_EEEEENS7_6detail27Sm100ImplicitGemmTileTraitsINSA_20SM90_TMA_LOAD_IM2COLENSA_14ComposedLayoutINSA_7SwizzleILi3ELi4ELi3EEENSA_18smem_ptr_flag_bitsILi16EEENST_INSB_IJNSC_ILi8EEESH_EEENSB_IJSH_SD_EEEEEEEvEENS11_INSA_13SM90_TMA_LOADES1C_vEEEENS_8epilogue10collective18CollectiveEpilogueINS1H_23Sm100TmaWarpSpecializedILi3ELi2ELi32ELb1ELb0EEEJSJ_NSB_IJNST_ISG_SD_EENST_INSC_ILi32EEESD_EEEEESK_NSB_IJNSB_IJlllEEESD_SU_EEESK_S1R_NS1H_6fusion15FusionCallbacksIS1L_NS1S_17LinearCombinationISK_fSK_fLNS_15FloatRoundStyleE2EEESJ_S1P_JEEENSA_5SM1004TMEM4LOAD26SM100_TMEM_LOAD_32dp32b32xES12_NS13_INS14_ILi2ELi4ELi3EEES17_NST_INSB_IJS18_S1N_EEENSB_IJS1N_SD_EEEEEEENSA_39AutoVectorizingCopyWithAssumedAlignmentILi128EEENSA_21SM90_TMA_STORE_IM2COLES26_S28_S28_EEEvvEEEEvNT_6ParamsE,@"STO_CUDA_ENTRY STV_DEFAULT"
_ZN7cutlass13device_kernelINS_4conv6kernel13ConvUniversalINS1_16ConvProblemShapeILNS1_8OperatorE0ELi2EEENS1_10collective14CollectiveConvINS1_47MainloopSm100TmaUmmaWarpSpecializedImplicitGemmILS5_0ELi8ELi2ELi1ELi2EN4cute5tupleIJNSA_1CILi1EEESD_SD_EEEEENSB_IJNSC_ILi128EEENSC_ILi64EEENSB_IJSH_EEEEEENS_10bfloat16_tESK_NSA_8TiledMMAINSA_8MMA_AtomIJNSA_20SM100_MMA_F16BF16_SSISK_SK_fLi128ELi64ELNSA_4UMMA5MajorE0ELSP_0ELNSO_7ScaleInE0ELSQ_0EEEEEENSA_6LayoutISE_NSB_IJNSC_ILi0EEESU_SU_EEEEENSB_IJNSA_10UnderscoreESX_SX_EEEEENS7_6detail27Sm100ImplicitGemmTileTraitsINSA_20SM90_TMA_LOAD_IM2COLENSA_14ComposedLayoutINSA_7SwizzleILi3ELi4ELi3EEENSA_18smem_ptr_flag_bitsILi16EEENST_INSB_IJNSC_ILi8EEESH_EEENSB_IJSH_SD_EEEEEEEvEENS11_INSA_13SM90_TMA_LOADES1C_vEEEENS_8epilogue10collective18CollectiveEpilogueINS1H_23Sm100TmaWarpSpecializedILi3ELi2ELi32ELb1ELb0EEEJSJ_NSB_IJNST_ISG_SD_EENST_INSC_ILi32EEESD_EEEEESK_NSB_IJNSB_IJlllEEESD_SU_EEESK_S1R_NS1H_6fusion15FusionCallbacksIS1L_NS1S_17LinearCombinationISK_fSK_fLNS_15FloatRoundStyleE2EEESJ_S1P_JEEENSA_5SM1004TMEM4LOAD26SM100_TMEM_LOAD_32dp32b32xES12_NS13_INS14_ILi2ELi4ELi3EEES17_NST_INSB_IJS18_S1N_EEENSB_IJS1N_SD_EEEEEEENSA_39AutoVectorizingCopyWithAssumedAlignmentILi128EEENSA_21SM90_TMA_STORE_IM2COLES26_S28_S28_EEEvvEEEEvNT_6ParamsE:
[----:B------:R-:W1:Y:S01]  /*0000*/  LDC R1, c[0x0][0x37c] ;  /* 0x0000df00ff017b82 */ /* 0x000e620000000800 */
[----:B------:R-:W2:Y:S07]  /*0010*/  S2R R102, SR_TID.X ;  /* 0x0000000000667919 */ /* 0x000eae0000002100 */
[----:B------:R-:W3:Y:S01]  /*0020*/  LDC.64 R2, c[0x0][0x890] ;  /* 0x00022400ff027b82 */ /* 0x000ee20000000a00 */
[----:B------:R-:W4:Y:S01]  /*0030*/  LDCU.64 UR50, c[0x0][0x358] ;  /* 0x00006b00ff3277ac */ /* 0x000f220008000a00 */
[----:B-1----:R-:W-:Y:S01]  /*0040*/  VIADD R1, R1, 0xfffffff8 ;  /* 0xfffffff801017836 */ /* 0x002fe20000000000 */
[----:B------:R-:W-:-:S02]  /*0050*/  PRMT R92, RZ, 0x7610, R92 ;  /* 0x00007610ff5c7816 */ /* 0x000fc4000000005c */
[----:B------:R-:W-:Y:S02]  /*0060*/  ELECT P2, URZ, PT ;  /* 0x0000000000ff782f */ /* 0x000fe40003840000 */
[----:B---3--:R-:W-:-:S04]  /*0070*/  ISETP.NE.U32.AND P0, PT, R2, RZ, PT ;  /* 0x000000ff0200720c */ /* 0x008fc80003f05070 */
[----:B------:R-:W-:Y:S02]  /*0080*/  ISETP.NE.AND.EX P0, PT, R3, RZ, PT, P0 ;  /* 0x000000ff0300720c */ /* 0x000fe40003f05300 */
[----:B--2---:R-:W-:-:S05]  /*0090*/  SHF.R.U32.HI R100, RZ, 0x5, R102 ;  /* 0x00000005ff647819 */ /* 0x004fca0000011666 */
[----:B------:R-:W1:Y:S02]  /*00a0*/  SHFL.IDX PT, R0, R100, RZ, 0x1f ;  /* 0x00001fff64007589 */ /* 0x000e6400000e0000 */
[----:B-1----:R-:W-:-:S04]  /*00b0*/  R2UR UR6, R0 ;  /* 0x00000000000672ca */ /* 0x002fc800000e0000 */
[----:B----4-:R-:W-:Y:S05]  /*00c0*/  @P0 BRA `(.L_x_0) ;  /* 0x00000000002c0947 */ /* 0x010fea0003800000 */
[----:B------:R-:W1:Y:S02]  /*00d0*/  LDCU.64 UR4, c[0x0][0x888] ;  /* 0x00011100ff0477ac */ /* 0x000e640008000a00 */
[----:B-1----:R-:W-:-:S04]  /*00e0*/  UISETP.NE.U32.AND UP0, UPT, UR4, URZ, UPT ;  /* 0x000000ff0400728c */ /* 0x002fc8000bf05070 */
[----:B------:R-:W-:-:S09]  /*00f0*/  UISETP.NE.AND.EX UP0, UPT, UR5, URZ, UPT, UP0 ;  /* 0x000000ff0500728c */ /* 0x000fd2000bf05300 */
[----:B------:R-:W-:Y:S05]  /*0100*/  BRA.U !UP0, `(.L_x_1) ;  /* 0x0000000108107547 */ /* 0x000fea000b800000 */
[----:B------:R-:W1:Y:S02]  /*0110*/  LDC.64 R4, c[0x0][0x888] ;  /* 0x00022200ff047b82 */ /* 0x000e640000000a00 */
[----:B-1----:R1:W5:Y:S01]  /*0120*/  LDG.E R49, desc[UR50][R4.64] ;  /* 0x0000003204317981 */ /* 0x002362000c1e1900 */
[----:B------:R-:W-:Y:S01]  /*0130*/  HFMA2 R92, -RZ, RZ, 0, 5.9604644775390625e-08 ;  /* 0x00000001ff5c7431 */ /* 0x000fe200000001ff */
[----:B------:R-:W-:Y:S05]  /*0140*/  BRA `(.L_x_0) ;  /* 0x00000000000c7947 */ /* 0x000fea0003800000 */
.L_x_1:
[----:B------:R-:W1:Y:S01]  /*0150*/  LDCU UR4, c[0x0][0x880] ;  /* 0x00011000ff0477ac */ /* 0x000e620008000800 */
[----:B------:R-:W-:Y:S01]  /*0160*/  HFMA2 R92, -RZ, RZ, 0, 5.9604644775390625e-08 ;  /* 0x00000001ff5c7431 */ /* 0x000fe200000001ff */
[----:B-1----:R-:W-:-:S07]  /*0170*/  MOV R49, UR4 ;  /* 0x0000000400317c02 */ /* 0x002fce0008000f00 */
.L_x_0:
[----:B------:R-:W2:Y:S02]  /*0180*/  LDCU.64 UR4, c[0x0][0x8b0] ;  /* 0x00011600ff0477ac */ /* 0x000ea40008000a00 */
[----:B--2---:R-:W-:-:S04]  /*0190*/  UISETP.NE.U32.AND UP0, UPT, UR4, URZ, UPT ;  /* 0x000000ff0400728c */ /* 0x004fc8000bf05070 */
[----:B------:R-:W-:-:S09]  /*01a0*/  UISETP.NE.AND.EX UP0, UPT, UR5, URZ, UPT, UP0 ;  /* 0x000000ff0500728c */ /* 0x000fd2000bf05300 */
[----:B------:R-:W-:Y:S05]  /*01b0*/  BRA.U UP0, `(.L_x_2) ;  /* 0x0000000100247547 */ /* 0x000fea000b800000 */
[----:B------:R-:W2:Y:S02]  /*01c0*/  LDCU.64 UR4, c[0x0][0x8a8] ;  /* 0x00011500ff0477ac */ /* 0x000ea40008000a00 */
[----:B--2---:R-:W-:-:S04]  /*01d0*/  UISETP.NE.U32.AND UP0, UPT, UR4, URZ, UPT ;  /* 0x000000ff0400728c */ /* 0x004fc8000bf05070 */
[----:B------:R-:W-:-:S09]  /*01e0*/  UISETP.NE.AND.EX UP0, UPT, UR5, URZ, UPT, UP0 ;  /* 0x000000ff0500728c */ /* 0x000fd2000bf05300 */
[----:B------:R-:W-:Y:S05]  /*01f0*/  BRA.U !UP0, `(.L_x_3) ;  /* 0x00000001080c7547 */ /* 0x000fea000b800000 */
[----:B-1----:R-:W1:Y:S02]  /*0200*/  LDC.64 R4, c[0x0][0x8a8] ;  /* 0x00022a00ff047b82 */ /* 0x002e640000000a00 */
[----:B-1----:R2:W5:Y:S01]  /*0210*/  LDG.E R47, desc[UR50][R4.64] ;  /* 0x00000032042f7981 */ /* 0x002562000c1e1900 */
[----:B------:R-:W-:Y:S05]  /*0220*/  BRA `(.L_x_2) ;  /* 0x0000000000087947 */ /* 0x000fea0003800000 */
.L_x_3:
[----:B------:R-:W2:Y:S02]  /*0230*/  LDCU UR4, c[0x0][0x8a0] ;  /* 0x00011400ff0477ac */ /* 0x000ea40008000800 */
[----:B--2---:R-:W-:Y:S02]  /*0240*/  MOV R47, UR4 ;  /* 0x00000004002f7c02 */ /* 0x004fe40008000f00 */
.L_x_2:
[----:B-12---:R-:W1:Y:S01]  /*0250*/  LDC.64 R4, c[0x0][0x888] ;  /* 0x00022200ff047b82 */ /* 0x006e620000000a00 */
[----:B------:R-:W-:Y:S01]  /*0260*/  IMAD.U32 R0, RZ, RZ, UR6 ;  /* 0x00000006ff007e24 */ /* 0x000fe2000f8e00ff */
[----:B------:R-:W-:Y:S01]  /*0270*/  ISETP.EQ.U32.AND P4, PT, R2, RZ, PT ;  /* 0x000000ff0200720c */ /* 0x000fe20003f82070 */
[----:B------:R-:W-:Y:S03]  /*0280*/  BSSY.RECONVERGENT B0, `(.L_x_4) ;  /* 0x0000012000007945 */ /* 0x000fe60003800200 */
[----:B------:R-:W-:Y:S02]  /*0290*/  ISETP.NE.OR P1, PT, R0, 0x1, !P2 ;  /* 0x000000010000780c */ /* 0x000fe40005725670 */
[----:B-1----:R-:W-:-:S04]  /*02a0*/  ISETP.NE.U32.AND P0, PT, R4, RZ, PT ;  /* 0x000000ff0400720c */ /* 0x002fc80003f05070 */
[----:B------:R-:W-:-:S13]  /*02b0*/  ISETP.NE.AND.EX P0, PT, R5, RZ, PT, P0 ;  /* 0x000000ff0500720c */ /* 0x000fda0003f05300 */
[----:B------:R-:W-:Y:S01]  /*02c0*/  VOTEU.ANY UP4, P0 ;  /* 0x0000000000ff7886 */ /* 0x000fe20000080100 */
[----:B------:R-:W-:Y:S02]  /*02d0*/  PLOP3.LUT P3, PT, PT, PT, UP4, 0x80, 0x8 ;  /* 0x000000000008781c */ /* 0x000fe40003f6f048 */
[----:B------:R-:W-:Y:S02]  /*02e0*/  ISETP.NE.OR P0, PT, R0, 0x3, !P2 ;  /* 0x000000030000780c */ /* 0x000fe40005705670 */
[----:B------:R-:W-:-:S04]  /*02f0*/  ISETP.EQ.OR.EX P5, PT, R3, RZ, !P3, P4 ;  /* 0x000000ff0300720c */ /* 0x000fc80005fa2740 */
[----:B------:R-:W-:Y:S01]  /*0300*/  P2R R101, PR, RZ, 0x20 ;  /* 0x00000020ff657803 */ /* 0x000fe20000000000 */
[----:B------:R-:W-:Y:S05]  /*0310*/  @P1 BRA `(.L_x_5) ;  /* 0x0000000000201947 */ /* 0x000fea0003800000 */
[----:B------:R-:W1:Y:S02]  /*0320*/  LDCU.64 UR4, c[0x0][0x348] ;  /* 0x00006900ff0477ac */ /* 0x000e640008000a00 */
[----:B-1----:R-:W-:Y:S02]  /*0330*/  UIADD3 UR8, UP1, UPT, UR4, 0x80, URZ ;  /* 0x0000008004087890 */ /* 0x002fe4000ff3e0ff */
[----:B------:R-:W-:Y:S02]  /*0340*/  UIADD3 UR4, UP0, UPT, UR4, 0x180, URZ ;  /* 0x0000018004047890 */ /* 0x000fe4000ff1e0ff */
[----:B------:R-:W-:Y:S02]  /*0350*/  UIADD3.X UR9, UPT, UPT, URZ, UR5, URZ, UP1, !UPT ;  /* 0x00000005ff097290 */ /* 0x000fe40008ffe4ff */
[----:B------:R-:W-:-:S07]  /*0360*/  UIADD3.X UR5, UPT, UPT, URZ, UR5, URZ, UP0, !UPT ;  /* 0x00000005ff057290 */ /* 0x000fce00087fe4ff */
[----:B------:R1:W-:Y:S02]  /*0370*/  UTMACCTL.PF [UR8] ;  /* 0x00000000080079b9 */ /* 0x0003e40008040000 */
[----:B------:R1:W-:Y:S02]  /*0380*/  UTMACCTL.PF [UR4] ;  /* 0x00000000040079b9 */ /* 0x0003e40008040000 */
[----:B-1----:R-:W-:Y:S01]  /*0390*/  NOP ;  /* 0x0000000000007918 */ /* 0x002fe20000000000 */
.L_x_5:
[----:B------:R-:W-:Y:S05]  /*03a0*/  BSYNC.RECONVERGENT B0 ;  /* 0x0000000000007941 */ /* 0x000fea0003800200 */
.L_x_4:
[----:B------:R-:W-:Y:S04]  /*03b0*/  BSSY.RECONVERGENT B0, `(.L_x_6) ;  /* 0x000000a000007945 */ /* 0x000fe80003800200 */
        /* <DEDUP_REMOVED lines=9> */
.L_x_7:
[----:B------:R-:W-:Y:S05]  /*0450*/  BSYNC.RECONVERGENT B0 ;  /* 0x0000000000007941 */ /* 0x000fea0003800200 */
.L_x_6:
[----:B------:R-:W-:Y:S01]  /*0460*/  UPLOP3.LUT UP1, UPT, UPT, UPT, UPT, 0x80, 0x8 ;  /* 0x000000000008789c */ /* 0x000fe20003f2f070 */
[----:B------:R-:W-:Y:S10]  /*0470*/  @!P5 BRA `(.L_x_8) ;  /* 0x000000000024d947 */ /* 0x000ff40003800000 */
[----:B------:R-:W-:Y:S01]  /*0480*/  ISETP.NE.U32.AND P1, PT, R2, RZ, PT ;  /* 0x000000ff0200720c */ /* 0x000fe20003f25070 */
[----:B------:R-:W-:Y:S01]  /*0490*/  USEL UR4, URZ, 0xffffffff, UP4 ;  /* 0xffffffffff047887 */ /* 0x000fe2000a000000 */
[----:B-----5:R-:W-:Y:S02]  /*04a0*/  FSETP.NEU.AND P0, PT, R49, RZ, PT ;  /* 0x000000ff3100720b */ /* 0x020fe40003f0d000 */
[----:B------:R-:W-:-:S11]  /*04b0*/  ISETP.NE.AND.EX P1, PT, R3, RZ, PT, P1 ;  /* 0x000000ff0300720c */ /* 0x000fd60003f25310 */
[----:B------:R-:W-:Y:S02]  /*04c0*/  VOTEU.ANY UP0, P0 ;  /* 0x0000000000ff7886 */ /* 0x000fe40000000100 */
[----:B------:R-:W-:-:S05]  /*04d0*/  VOTEU.ANY UP1, P1 ;  /* 0x0000000000ff7886 */ /* 0x000fca0000820100 */
[----:B------:R-:W-:-:S04]  /*04e0*/  @!UP1 USEL UR4, URZ, 0xffffffff, UP0 ;  /* 0xffffffffff049887 */ /* 0x000fc80008000000 */
[----:B------:R-:W-:-:S04]  /*04f0*/  ULOP3.LUT UR4, UR4, 0x1, URZ, 0xc0, !UPT ;  /* 0x0000000104047892 */ /* 0x000fc8000f8ec0ff */
[----:B------:R-:W-:-:S11]  /*0500*/  UISETP.NE.U32.AND UP1, UPT, UR4, 0x1, UPT ;  /* 0x000000010400788c */ /* 0x000fd6000bf25070 */
.L_x_8:
[----:B------:R-:W1:Y:S01]  /*0510*/  SHFL.IDX PT, R2, R100, RZ, 0x1f ;  /* 0x00001fff64027589 */ /* 0x000e6200000e0000 */
[----:B------:R-:W-:-:S04]  /*0520*/  UISETP.NE.AND UP0, UPT, UR6, 0x2, UPT ;  /* 0x000000020600788c */ /* 0x000fc8000bf05270 */
[----:B------:R-:W-:Y:S01]  /*0530*/  USEL UR15, URZ, 0x1, UP0 ;  /* 0x00000001ff0f7887 */ /* 0x000fe20008000000 */
[----:B-1----:R-:W-:-:S13]  /*0540*/  ISETP.NE.AND P0, PT, R2, RZ, PT ;  /* 0x000000ff0200720c */ /* 0x002fda0003f05270 */
[----:B------:R-:W-:Y:S05]  /*0550*/  @P0 BRA `(.L_x_9) ;  /* 0x0000000000680947 */ /* 0x000fea0003800000 */
[----:B------:R-:W1:Y:S01]  /*0560*/  S2UR UR5, SR_CgaCtaId ;  /* 0x00000000000579c3 */ /* 0x000e620000008800 */
[----:B------:R-:W-:Y:S01]  /*0570*/  UMOV UR7, 0x400 ;  /* 0x0000040000077882 */ /* 0x000fe20000000000 */
[----:B------:R-:W-:Y:S01]  /*0580*/  UMOV UR4, 0x1 ;  /* 0x0000000100047882 */ /* 0x000fe20000000000 */
[----:B------:R-:W-:Y:S01]  /*0590*/  ELECT P0, URZ, PT ;  /* 0x0000000000ff782f */ /* 0x000fe20003800000 */
[----:B------:R-:W-:-:S04]  /*05a0*/  UIADD3 UR8, UPT, UPT, -UR4, 0x100000, URZ ;  /* 0x0010000004087890 */ /* 0x000fc8000fffe1ff */
[----:B------:R-:W-:Y:S02]  /*05b0*/  USHF.L.U32 UR9, UR8, 0xb, URZ ;  /* 0x0000000b08097899 */ /* 0x000fe400080006ff */
[----:B------:R-:W-:Y:S02]  /*05c0*/  USHF.L.U32 UR8, UR8, 0x1, URZ ;  /* 0x0000000108087899 */ /* 0x000fe400080006ff */
[----:B-1----:R-:W-:Y:S01]  /*05d0*/  ULEA UR5, UR5, UR7, 0x18 ;  /* 0x0000000705057291 */ /* 0x002fe2000f8ec0ff */
[----:B------:R-:W1:Y:S11]  /*05e0*/  FENCE.VIEW.ASYNC.S ;  /* 0x00000000000073c6 */ /* 0x000e760000000000 */
[----:B-1----:R1:W2:Y:S01]  /*05f0*/  SYNCS.EXCH.64 URZ, [UR5], UR8 ;  /* 0x0000000805ff75b2 */ /* 0x0022a20008000100 */
[----:B------:R1:W3:Y:S01]  /*0600*/  SYNCS.EXCH.64 URZ, [UR5+0x40], UR8 ;  /* 0x0000400805ff75b2 */ /* 0x0002e20008000100 */
[----:B------:R1:W4:Y:S01]  /*0610*/  SYNCS.EXCH.64 URZ, [UR5+0x8], UR8 ;  /* 0x0000080805ff75b2 */ /* 0x0003220008000100 */
[----:B------:R1:W1:Y:S01]  /*0620*/  SYNCS.EXCH.64 URZ, [UR5+0x48], UR8 ;  /* 0x0000480805ff75b2 */ /* 0x0002620008000100 */
        /* <DEDUP_REMOVED lines=12> */
[----:B------:R-:W-:Y:S01]  /*06f0*/  NOP ;  /* 0x0000000000007918 */ /* 0x000fe20000000000 */
.L_x_9:
[----:B------:R-:W2:Y:S01]  /*0700*/  SHFL.IDX PT, R2, R100, RZ, 0x1f ;  /* 0x00001fff64027589 */ /* 0x000ea200000e0000 */
[----:B------:R-:W-:Y:S01]  /*0710*/  NOP ;  /* 0x0000000000007918 */ /* 0x000fe20000000000 */
[----:B--2---:R-:W-:-:S13]  /*0720*/  ISETP.NE.AND P0, PT, R2, 0x1, PT ;  /* 0x000000010200780c */ /* 0x004fda0003f05270 */
[----:B------:R-:W-:Y:S05]  /*0730*/  @P0 BRA `(.L_x_10) ;  /* 0x0000000000500947 */ /* 0x000fea0003800000 */
[----:B------:R-:W2:Y:S01]  /*0740*/  S2UR UR7, SR_CgaCtaId ;  /* 0x00000000000779c3 */ /* 0x000ea20000008800 */
[----:B-1----:R-:W-:Y:S01]  /*0750*/  UMOV UR8, 0x400 ;  /* 0x0000040000087882 */ /* 0x002fe20000000000 */
[----:B------:R-:W-:Y:S01]  /*0760*/  UMOV UR5, 0x20 ;  /* 0x0000002000057882 */ /* 0x000fe20000000000 */
[----:B------:R-:W-:Y:S01]  /*0770*/  UMOV UR4, 0x80 ;  /* 0x0000008000047882 */ /* 0x000fe20000000000 */
[----:B------:R-:W-:Y:S01]  /*0780*/  ELECT P0, URZ, PT ;  /* 0x0000000000ff782f */ /* 0x000fe20003800000 */
[----:B--2---:R-:W-:Y:S02]  /*0790*/  ULEA UR7, UR7, UR8, 0x18 ;  /* 0x0000000807077291 */ /* 0x004fe4000f8ec0ff */
[----:B------:R-:W-:-:S04]  /*07a0*/  UIADD3 UR8, UPT, UPT, -UR5, 0x100000, URZ ;  /* 0x0010000005087890 */ /* 0x000fc8000fffe1ff */
[----:B------:R-:W-:Y:S02]  /*07b0*/  USHF.L.U32 UR9, UR8, 0xb, URZ ;  /* 0x0000000b08097899 */ /* 0x000fe400080006ff */
[----:B------:R-:W-:Y:S02]  /*07c0*/  USHF.L.U32 UR8, UR8, 0x1, URZ ;  /* 0x0000000108087899 */ /* 0x000fe400080006ff */
[----:B------:R-:W-:-:S04]  /*07d0*/  UIADD3 UR4, UPT, UPT, -UR4, 0x100000, URZ ;  /* 0x0010000004047890 */ /* 0x000fc8000fffe1ff */
[----:B------:R-:W-:Y:S02]  /*07e0*/  USHF.L.U32 UR5, UR4, 0xb, URZ ;  /* 0x0000000b04057899 */ /* 0x000fe400080006ff */
[----:B------:R-:W-:Y:S01]  /*07f0*/  USHF.L.U32 UR4, UR4, 0x1, URZ ;  /* 0x0000000104047899 */ /* 0x000fe200080006ff */
[----:B------:R-:W1:Y:S03]  /*0800*/  FENCE.VIEW.ASYNC.S ;  /* 0x00000000000073c6 */ /* 0x000e660000000000 */
[----:B-1----:R2:W1:Y:S08]  /*0810*/  SYNCS.EXCH.64 URZ, [UR7+0x80], UR8 ;  /* 0x0000800807ff75b2 */ /* 0x0024700008000100 */
[----:B------:R2:W1:Y:S01]  /*0820*/  SYNCS.EXCH.64 URZ, [UR7+0x98], UR4 ;  /* 0x0000980407ff75b2 */ /* 0x0004620008000100 */
[----:B------:R2:W1:Y:S01]  /*0830*/  SYNCS.EXCH.64 URZ, [UR7+0x88], UR8 ;  /* 0x0000880807ff75b2 */ /* 0x0004620008000100 */
[----:B------:R2:W1:Y:S01]  /*0840*/  SYNCS.EXCH.64 URZ, [UR7+0xa0], UR4 ;  /* 0x0000a00407ff75b2 */ /* 0x0004620008000100 */
[----:B------:R2:W1:Y:S01]  /*0850*/  SYNCS.EXCH.64 URZ, [UR7+0x90], UR8 ;  /* 0x0000900807ff75b2 */ /* 0x0004620008000100 */
[----:B------:R2:W1:Y:S02]  /*0860*/  SYNCS.EXCH.64 URZ, [UR7+0xa8], UR4 ;  /* 0x0000a80407ff75b2 */ /* 0x0004640008000100 */
[----:B--2---:R-:W-:Y:S01]  /*0870*/  NOP ;  /* 0x0000000000007918 */ /* 0x004fe20000000000 */
.L_x_10:
[----:B------:R-:W2:Y:S01]  /*0880*/  SHFL.IDX PT, R2, R100, RZ, 0x1f ;  /* 0x00001fff64027589 */ /* 0x000ea200000e0000 */
[----:B------:R-:W-:Y:S01]  /*0890*/  NOP ;  /* 0x0000000000007918 */ /* 0x000fe20000000000 */
[----:B--2---:R-:W-:-:S13]  /*08a0*/  ISETP.NE.AND P0, PT, R2, 0x3, PT ;  /* 0x000000030200780c */ /* 0x004fda0003f05270 */
[----:B------:R-:W-:Y:S05]  /*08b0*/  @P0 BRA `(.L_x_11) ;  /* 0x0000000000300947 */ /* 0x000fea0003800000 */
[----:B-1----:R-:W1:Y:S01]  /*08c0*/  S2UR UR5, SR_CgaCtaId ;  /* 0x00000000000579c3 */ /* 0x002e620000008800 */
        /* <DEDUP_REMOVED lines=8> */
[----:B-1----:R2:W1:Y:S01]  /*0950*/  SYNCS.EXCH.64 URZ, [UR5+0xb0], UR8 ;  /* 0x0000b00805ff75b2 */ /* 0x0024620008000100 */
[----:B------:R2:W1:Y:S02]  /*0960*/  SYNCS.EXCH.64 URZ, [UR5+0xb8], UR8 ;  /* 0x0000b80805ff75b2 */ /* 0x0004640008000100 */
[----:B--2---:R-:W-:Y:S01]  /*0970*/  NOP ;  /* 0x0000000000007918 */ /* 0x004fe20000000000 */
.L_x_11:
[----:B------:R-:W2:Y:S01]  /*0980*/  SHFL.IDX PT, R2, R100, RZ, 0x1f ;  /* 0x00001fff64027589 */ /* 0x000ea200000e0000 */
[----:B------:R-:W-:Y:S01]  /*0990*/  NOP ;  /* 0x0000000000007918 */ /* 0x000fe20000000000 */
[----:B--2---:R-:W-:-:S13]  /*09a0*/  ISETP.NE.AND P0, PT, R2, 0x4, PT ;  /* 0x000000040200780c */ /* 0x004fda0003f05270 */
[----:B------:R-:W-:Y:S05]  /*09b0*/  @P0 BRA `(.L_x_12) ;  /* 0x0000000000440947 */ /* 0x000fea0003800000 */
[----:B-1----:R-:W1:Y:S01]  /*09c0*/  S2UR UR5, SR_CgaCtaId ;  /* 0x00000000000579c3 */ /* 0x002e620000008800 */
[----:B------:R-:W-:Y:S01]  /*09d0*/  UMOV UR8, 0x100 ;  /* 0x0000010000087882 */ /* 0x000fe20000000000 */
[----:B------:R-:W-:Y:S01]  /*09e0*/  UMOV UR7, 0x400 ;  /* 0x0000040000077882 */ /* 0x000fe20000000000 */
[----:B------:R-:W-:Y:S01]  /*09f0*/  USEL UR8, UR8, 0xe0, UP1 ;  /* 0x000000e008087887 */ /* 0x000fe20008800000 */
[----:B------:R-:W-:Y:S01]  /*0a00*/  UMOV UR4, 0x1 ;  /* 0x0000000100047882 */ /* 0x000fe20000000000 */
[----:B------:R-:W-:Y:S01]  /*0a10*/  ELECT P0, URZ, PT ;  /* 0x0000000000ff782f */ /* 0x000fe20003800000 */
[----:B------:R-:W-:-:S04]  /*0a20*/  UIADD3 UR10, UPT, UPT, -UR4, 0x100000, URZ ;  /* 0x00100000040a7890 */ /* 0x000fc8000fffe1ff */
[----:B------:R-:W-:Y:S02]  /*0a30*/  USHF.L.U32 UR11, UR10, 0xb, URZ ;  /* 0x0000000b0a0b7899 */ /* 0x000fe400080006ff */
[----:B------:R-:W-:Y:S02]  /*0a40*/  USHF.L.U32 UR10, UR10, 0x1, URZ ;  /* 0x000000010a0a7899 */ /* 0x000fe400080006ff */
        /* <DEDUP_REMOVED lines=8> */
.L_x_12:
        /* <DEDUP_REMOVED lines=20> */
[----:B------:R2:W1:Y:S02]  /*0c10*/  SYNCS.EXCH.64 URZ, [UR7+0xe8], UR4 ;  /* 0x0000e80407ff75b2 */ /* 0x0004640008000100 */
[----:B--2---:R-:W-:Y:S01]  /*0c20*/  NOP ;  /* 0x0000000000007918 */ /* 0x004fe20000000000 */
.L_x_13:
[----:B-1----:R-:W1:Y:S01]  /*0c30*/  S2UR UR8, SR_CTAID.X ;  /* 0x00000000000879c3 */ /* 0x002e620000002500 */
[----:B------:R-:W-:-:S05]  /*0c40*/  CS2R.32 R91, SR_CgaSize ;  /* 0x00000000005b7805 */ /* 0x000fca0000008a00 */
[----:B------:R-:W-:-:S05]  /*0c50*/  IMAD R91, R91, -0xa0, RZ ;  /* 0xffffff605b5b7824 */ /* 0x000fca00078e02ff */
[----:B------:R-:W-:-:S14]  /*0c60*/  R2UR UR7, R91 ;  /* 0x000000005b0772ca */ /* 0x000fdc00000e0000 */
[----:B------:R-:W2:Y:S01]  /*0c70*/  LDCU UR7, c[0x0][UR7+0x2b0] ;  /* 0x00005600070777ac */ /* 0x000ea20008000800 */
[----:B------:R-:W1:Y:S01]  /*0c80*/  S2R R17, SR_CTAID.Z ;  /* 0x0000000000117919 */ /* 0x000e620000002700 */
[----:B------:R-:W-:Y:S01]  /*0c90*/  NOP ;  /* 0x0000000000007918 */ /* 0x000fe20000000000 */
[----:B------:R-:W-:-:S05]  /*0ca0*/  CS2R.32 R91, SR_CgaSize ;  /* 0x00000000005b7805 */ /* 0x000fca0000008a00 */
[----:B------:R-:W-:-:S05]  /*0cb0*/  IMAD R91, R91, -0xa0, RZ ;  /* 0xffffff605b5b7824 */ /* 0x000fca00078e02ff */
[----:B------:R-:W-:-:S14]  /*0cc0*/  R2UR UR4, R91 ;  /* 0x000000005b0472ca */ /* 0x000fdc00000e0000 */
[----:B------:R-:W3:Y:S01]  /*0cd0*/  LDCU UR4, c[0x0][UR4+0x2b4] ;  /* 0x00005680040477ac */ /* 0x000ee20008000800 */
[----:B------:R-:W4:Y:S08]  /*0ce0*/  S2UR UR5, SR_CTAID.Y ;  /* 0x00000000000579c3 */ /* 0x000f300000002600 */
[----:B------:R-:W3:Y:S01]  /*0cf0*/  LDC R10, c[0x0][0xb24] ;  /* 0x0002c900ff0a7b82 */ /* 0x000ee20000000800 */
[----:B-1----:R-:W-:-:S02]  /*0d00*/  I2FP.F32.U32 R91, UR8 ;  /* 0x00000008005b7c45 */ /* 0x002fc40008201000 */
[----:B------:R-:W-:-:S05]  /*0d10*/  CS2R.32 R3, SR_CgaSize ;  /* 0x0000000000037805 */ /* 0x000fca0000008a00 */
[----:B------:R-:W-:-:S06]  /*0d20*/  IMAD R3, R3, -0xa0, RZ ;  /* 0xffffff6003037824 */ /* 0x000fcc00078e02ff */
[----:B------:R-:W1:Y:S01]  /*0d30*/  LDC R3, c[0x0][R3+0x2a0] ;  /* 0x0000a80003037b82 */ /* 0x000e620000000800 */
[----:B------:R-:W-:Y:S01]  /*0d40*/  MOV R18, UR8 ;  /* 0x0000000800127c02 */ /* 0x000fe20008000f00 */
[----:B--2---:R-:W-:Y:S01]  /*0d50*/  FMUL R91, R91, UR7 ;  /* 0x000000075b5b7c20 */ /* 0x004fe20008400000 */
[----:B----4-:R-:W-:Y:S02]  /*0d60*/  I2FP.F32.U32 R90, UR5 ;  /* 0x00000005005a7c45 */ /* 0x010fe40008201000 */
[----:B------:R-:W-:-:S05]  /*0d70*/  CS2R.32 R2, SR_CgaSize ;  /* 0x0000000000027805 */ /* 0x000fca0000008a00 */
[----:B------:R-:W-:-:S06]  /*0d80*/  IMAD R2, R2, -0xa0, RZ ;  /* 0xffffff6002027824 */ /* 0x000fcc00078e02ff */
[----:B------:R-:W2:Y:S01]  /*0d90*/  LDC R2, c[0x0][R2+0x2a4] ;  /* 0x0000a90002027b82 */ /* 0x000ea20000000800 */
[----:B------:R-:W-:Y:S01]  /*0da0*/  MOV R14, UR5 ;  /* 0x00000005000e7c02 */ /* 0x000fe20008000f00 */
[----:B------:R-:W4:Y:S01]  /*0db0*/  F2I.U32.TRUNC.NTZ R91, R91 ;  /* 0x0000005b005b7305 */ /* 0x000f22000020f000 */
[----:B---3--:R-:W-:-:S05]  /*0dc0*/  FMUL R90, R90, UR4 ;  /* 0x000000045a5a7c20 */ /* 0x008fca0008400000 */
[----:B------:R-:W-:Y:S01]  /*0dd0*/  BAR.SYNC.DEFER_BLOCKING 0x0 ;  /* 0x0000000000007b1d */ /* 0x000fe20000010000 */
[----:B------:R-:W-:-:S05]  /*0de0*/  ISETP.GE.AND P0, PT, R10, 0x1, PT ;  /* 0x000000010a00780c */ /* 0x000fca0003f06270 */
[----:B------:R-:W3:Y:S01]  /*0df0*/  F2I.U32.TRUNC.NTZ R90, R90 ;  /* 0x0000005a005a7305 */ /* 0x000ee2000020f000 */
[----:B----4-:R-:W-:-:S05]  /*0e00*/  IADD3 R91, PT, PT, -R91, RZ, RZ ;  /* 0x000000ff5b5b7210 */ /* 0x010fca0007ffe1ff */
[----:B-1----:R-:W-:Y:S01]  /*0e10*/  IMAD R91, R3, R91, UR8 ;  /* 0x00000008035b7e24 */ /* 0x002fe2000f8e025b */
[----:B---3--:R-:W-:-:S05]  /*0e20*/  IADD3 R90, PT, PT, -R90, RZ, RZ ;  /* 0x000000ff5a5a7210 */ /* 0x008fca0007ffe1ff */
[----:B--2---:R-:W-:Y:S01]  /*0e30*/  IMAD R90, R2, R90, UR5 ;  /* 0x00000005025a7e24 */ /* 0x004fe2000f8e025a */
[----:B------:R-:W-:Y:S06]  /*0e40*/  @!P0 BRA `(.L_x_14) ;  /* 0x0000000000b88947 */ /* 0x000fec0003800000 */
[----:B------:R-:W1:Y:S01]  /*0e50*/  LDC.64 R4, c[0x0][0xb18] ;  /* 0x0002c600ff047b82 */ /* 0x000e620000000a00 */
[----:B------:R-:W-:-:S07]  /*0e60*/  ISETP.NE.AND P0, PT, R10, 0x1, PT ;  /* 0x000000010a00780c */ /* 0x000fce0003f05270 */
[----:B------:R-:W2:Y:S08]  /*0e70*/  LDC R9, c[0x0][0xb0c] ;  /* 0x0002c300ff097b82 */ /* 0x000eb00000000800 */
[----:B------:R-:W3:Y:S08]  /*0e80*/  LDC R12, c[0x0][0x370] ;  /* 0x0000dc00ff0c7b82 */ /* 0x000ef00000000800 */
[----:B------:R-:W4:Y:S01]  /*0e90*/  LDC R11, c[0x0][0x374] ;  /* 0x0000dd00ff0b7b82 */ /* 0x000f220000000800 */
[----:B-1----:R-:W-:-:S07]  /*0ea0*/  ISETP.NE.AND P1, PT, R4, 0x1, PT ;  /* 0x000000010400780c */ /* 0x002fce0003f25270 */
[----:B------:R-:W3:Y:S01]  /*0eb0*/  LDC.64 R6, c[0x0][0xb10] ;  /* 0x0002c400ff067b82 */ /* 0x000ee20000000a00 */
[----:B--2---:R-:W-:-:S07]  /*0ec0*/  ISETP.NE.AND P3, PT, R9, 0x1, PT ;  /* 0x000000010900780c */ /* 0x004fce0003f65270 */
[----:B------:R-:W1:Y:S08]  /*0ed0*/  LDC R8, c[0x0][0xb20] ;  /* 0x0002c800ff087b82 */ /* 0x000e700000000800 */
[----:B------:R-:W2:Y:S01]  /*0ee0*/  LDC.64 R2, c[0x0][0xb28] ;  /* 0x0002ca00ff027b82 */ /* 0x000ea20000000a00 */
[----:B----4-:R-:W-:-:S04]  /*0ef0*/  IMAD.HI.U32 R13, R11, R5, RZ ;  /* 0x000000050b0d7227 */ /* 0x010fc800078e00ff */
[----:B------:R-:W-:-:S04]  /*0f00*/  IMAD.HI.U32 R5, R14, R5, RZ ;  /* 0x000000050e057227 */ /* 0x000fc800078e00ff */
[----:B---3--:R-:W-:-:S05]  /*0f10*/  IMAD.HI.U32 R15, R12, R6, RZ ;  /* 0x000000060c0f7227 */ /* 0x008fca00078e00ff */
[-C--:B------:R-:W-:Y:S01]  /*0f20*/  @P3 SHF.R.U32.HI R12, RZ, R7.reuse, R15 ;  /* 0x00000007ff0c3219 */ /* 0x080fe2000001160f */
[----:B------:R-:W-:Y:S01]  /*0f30*/  IMAD.HI.U32 R15, R18, R6, RZ ;  /* 0x00000006120f7227 */ /* 0x000fe200078e00ff */
[-C--:B-1----:R-:W-:Y:S02]  /*0f40*/  @P1 SHF.R.U32.HI R11, RZ, R8.reuse, R13 ;  /* 0x00000008ff0b1219 */ /* 0x082fe4000001160d */
[----:B------:R-:W-:Y:S02]  /*0f50*/  SHF.R.U32.HI R5, RZ, R8, R5 ;  /* 0x00000008ff057219 */ /* 0x000fe40000011605 */
[----:B------:R-:W-:Y:S02]  /*0f60*/  SHF.R.U32.HI R15, RZ, R7, R15 ;  /* 0x00000007ff0f7219 */ /* 0x000fe4000001160f */
[----:B------:R-:W-:Y:S01]  /*0f70*/  SEL R5, R14, R5, !P1 ;  /* 0x000000050e057207 */ /* 0x000fe20004800000 */
[----:B--2---:R-:W-:Y:S01]  /*0f80*/  IMAD.HI.U32 R13, R11, R2, RZ ;  /* 0x000000020b0d7227 */ /* 0x004fe200078e00ff */
[----:B------:R-:W-:-:S03]  /*0f90*/  SEL R15, R18, R15, !P3 ;  /* 0x0000000f120f7207 */ /* 0x000fc60005800000 */
[----:B------:R-:W-:Y:S01]  /*0fa0*/  IMAD.HI.U32 R6, R12, R2, RZ ;  /* 0x000000020c067227 */ /* 0x000fe200078e00ff */
[----:B------:R-:W-:-:S04]  /*0fb0*/  @P0 SHF.R.U32.HI R11, RZ, R3, R13 ;  /* 0x00000003ff0b0219 */ /* 0x000fc8000001160d */
[----:B------:R-:W-:Y:S01]  /*0fc0*/  @P0 SHF.R.U32.HI R12, RZ, R3, R6 ;  /* 0x00000003ff0c0219 */ /* 0x000fe20000011606 */
[----:B------:R-:W-:-:S04]  /*0fd0*/  IMAD R11, R11, R10, RZ ;  /* 0x0000000a0b0b7224 */ /* 0x000fc800078e02ff */
[----:B------:R-:W-:Y:S01]  /*0fe0*/  IMAD R6, R12, R10, RZ ;  /* 0x0000000a0c067224 */ /* 0x000fe200078e02ff */
[----:B------:R-:W-:-:S04]  /*0ff0*/  ISETP.GE.AND P1, PT, R5, R11, PT ;  /* 0x0000000b0500720c */ /* 0x000fc80003f26270 */
[----:B------:R-:W-:Y:S01]  /*1000*/  ISETP.GE.OR P1, PT, R15, R6, P1 ;  /* 0x000000060f00720c */ /* 0x000fe20000f26670 */
[----:B------:R-:W-:-:S05]  /*1010*/  IMAD.HI.U32 R6, R5, R2, RZ ;  /* 0x0000000205067227 */ /* 0x000fca00078e00ff */
[----:B------:R-:W-:-:S04]  /*1020*/  SHF.R.U32.HI R6, RZ, R3, R6 ;  /* 0x00000003ff067219 */ /* 0x000fc80000011606 */
[----:B------:R-:W-:-:S03]  /*1030*/  SEL R6, R5, R6, !P0 ;  /* 0x0000000605067207 */ /* 0x000fc60004000000 */
[----:B------:R-:W-:Y:S01]  /*1040*/  @!P1 IMAD.HI.U32 R7, R15, R2, RZ ;  /* 0x000000020f079227 */ /* 0x000fe200078e00ff */
[----:B------:R-:W-:-:S04]  /*1050*/  IADD3 R2, PT, PT, -R6, RZ, RZ ;  /* 0x000000ff06027210 */ /* 0x000fc80007ffe1ff */
[----:B------:R-:W-:Y:S01]  /*1060*/  @!P1 SHF.R.U32.HI R3, RZ, R3, R7 ;  /* 0x00000003ff039219 */ /* 0x000fe20000011607 */
[----:B------:R-:W-:Y:S01]  /*1070*/  IMAD R2, R10, R2, R5 ;  /* 0x000000020a027224 */ /* 0x000fe200078e0205 */
[----:B------:R-:W-:Y:S02]  /*1080*/  IADD3 R7, PT, PT, -R5, RZ, RZ ;  /* 0x000000ff05077210 */ /* 0x000fe40007ffe1ff */
[----:B------:R-:W-:-:S03]  /*1090*/  @!P1 SEL R3, R15, R3, !P0 ;  /* 0x000000030f039207 */ /* 0x000fc60004000000 */
[----:B------:R-:W-:Y:S02]  /*10a0*/  IMAD R7, R4, R7, R14 ;  /* 0x0000000704077224 */ /* 0x000fe400078e020e */
[--C-:B------:R-:W-:Y:S02]  /*10b0*/  @!P1 IMAD.IADD R6, R6, 0x1, -R3.reuse ;  /* 0x0000000106069824 */ /* 0x100fe400078e0a03 */
[----:B------:R-:W-:Y:S01]  /*10c0*/  @!P1 IMAD R3, R2, R12, R3 ;  /* 0x0000000c02039224 */ /* 0x000fe200078e0203 */
[----:B------:R-:W-:Y:S01]  /*10d0*/  IADD3 R2, PT, PT, -R15, RZ, RZ ;  /* 0x000000ff0f027210 */ /* 0x000fe20007ffe1ff */
[----:B------:R-:W-:Y:S02]  /*10e0*/  @!P1 IMAD R5, R6, R10, R15 ;  /* 0x0000000a06059224 */ /* 0x000fe400078e020f */
[----:B------:R-:W-:Y:S02]  /*10f0*/  @!P1 IMAD.MOV.U32 R15, RZ, RZ, R3 ;  /* 0x000000ffff0f9224 */ /* 0x000fe400078e0003 */
[----:B------:R-:W-:-:S02]  /*1100*/  IMAD R2, R9, R2, R18 ;  /* 0x0000000209027224 */ /* 0x000fc400078e0212 */
[----:B------:R-:W-:Y:S02]  /*1110*/  IMAD R14, R5, R4, R7 ;  /* 0x00000004050e7224 */ /* 0x000fe400078e0207 */
[----:B------:R-:W-:Y:S02]  /*1120*/  IMAD R18, R15, R9, R2 ;  /* 0x000000090f127224 */ /* 0x000fe400078e0202 */
.L_x_14:
[----:B------:R-:W1:Y:S01]  /*1130*/  LDCU UR4, c[0x0][0xb30] ;  /* 0x00016600ff0477ac */ /* 0x000e620008000800 */
[----:B------:R-:W2:Y:S08]  /*1140*/  S2UR UR45, SR_CgaCtaId ;  /* 0x00000000002d79c3 */ /* 0x000eb00000008800 */
[----:B------:R-:W3:Y:S01]  /*1150*/  LDC R40, c[0x0][0xb24] ;  /* 0x0002c900ff287b82 */ /* 0x000ee20000000800 */
[----:B-1----:R-:W-:-:S09]  /*1160*/  UISETP.NE.AND UP0, UPT, UR4, 0x1, UPT ;  /* 0x000000010400788c */ /* 0x002fd2000bf05270 */
[----:B--2---:R-:W-:Y:S05]  /*1170*/  BRA.U UP0, `(.L_x_15) ;  /* 0x0000000100407547 */ /* 0x004fea000b800000 */
[----:B------:R-:W1:Y:S08]  /*1180*/  LDC.64 R4, c[0x0][0xb10] ;  /* 0x0002c400ff047b82 */ /* 0x000e700000000a00 */
[----:B------:R-:W2:Y:S08]  /*1190*/  LDC.64 R2, c[0x0][0xb18] ;  /* 0x0002c600ff027b82 */ /* 0x000eb00000000a00 */
[----:B------:R-:W4:Y:S08]  /*11a0*/  LDC R6, c[0x0][0xb20] ;  /* 0x0002c800ff067b82 */ /* 0x000f300000000800 */
[----:B------:R-:W3:Y:S01]  /*11b0*/  LDC R7, c[0x0][0xb0c] ;  /* 0x0002c300ff077b82 */ /* 0x000ee20000000800 */
[----:B-1----:R-:W-:-:S05]  /*11c0*/  IMAD.HI.U32 R4, R18, R4, RZ ;  /* 0x0000000412047227 */ /* 0x002fca00078e00ff */
[----:B------:R-:W-:Y:S01]  /*11d0*/  SHF.R.U32.HI R4, RZ, R5, R4 ;  /* 0x00000005ff047219 */ /* 0x000fe20000011604 */
[----:B--2---:R-:W-:Y:S01]  /*11e0*/  IMAD.HI.U32 R3, R14, R3, RZ ;  /* 0x000000030e037227 */ /* 0x004fe200078e00ff */
[----:B------:R-:W-:-:S04]  /*11f0*/  ISETP.NE.AND P0, PT, R2, 0x1, PT ;  /* 0x000000010200780c */ /* 0x000fc80003f05270 */
[----:B----4-:R-:W-:-:S04]  /*1200*/  SHF.R.U32.HI R3, RZ, R6, R3 ;  /* 0x00000006ff037219 */ /* 0x010fc80000011603 */
[----:B------:R-:W-:Y:S02]  /*1210*/  SEL R3, R14, R3, !P0 ;  /* 0x000000030e037207 */ /* 0x000fe40004000000 */
[----:B---3--:R-:W-:-:S04]  /*1220*/  ISETP.NE.AND P1, PT, R7, 0x1, PT ;  /* 0x000000010700780c */ /* 0x008fc80003f25270 */
[----:B------:R-:W-:-:S05]  /*1230*/  SEL R4, R18, R4, !P1 ;  /* 0x0000000412047207 */ /* 0x000fca0004800000 */
[----:B------:R-:W-:Y:S02]  /*1240*/  IMAD.IADD R5, R3, 0x1, -R4 ;  /* 0x0000000103057824 */ /* 0x000fe400078e0a04 */
[----:B------:R-:W-:Y:S02]  /*1250*/  IMAD.IADD R3, R4, 0x1, -R3 ;  /* 0x0000000104037824 */ /* 0x000fe400078e0a03 */
[----:B------:R-:W-:Y:S02]  /*1260*/  IMAD R18, R5, R7, R18 ;  /* 0x0000000705127224 */ /* 0x000fe400078e0212 */
[----:B------:R-:W-:-:S07]  /*1270*/  IMAD R14, R3, R2, R14 ;  /* 0x00000002030e7224 */ /* 0x000fce00078e020e */
.L_x_15:
[----:B------:R-:W-:Y:S01]  /*1280*/  BAR.SYNC.DEFER_BLOCKING 0x0 ;  /* 0x0000000000007b1d */ /* 0x000fe20000010000 */
[----:B------:R-:W-:Y:S01]  /*1290*/  UISETP.NE.AND UP0, UPT, UR6, 0x2, UPT ;  /* 0x000000020600788c */ /* 0x000fe2000bf05270 */
[----:B------:R-:W-:Y:S02]  /*12a0*/  ISETP.NE.OR P0, PT, R0, 0x2, !P2 ;  /* 0x000000020000780c */ /* 0x000fe40005705670 */
[----:B------:R-:W-:-:S06]  /*12b0*/  LOP3.LUT R2, R102, 0x1f, RZ, 0xc0, !PT ;  /* 0x0000001f66027812 */ /* 0x000fcc00078ec0ff */
[----:B------:R-:W-:Y:S05]  /*12c0*/  BRA.U UP0, `(.L_x_16) ;  /* 0x00000019004c7547 */ /* 0x000fea000b800000 */
[----:B------:R-:W1:Y:S01]  /*12d0*/  LDCU UR6, c[0x0][0x388] ;  /* 0x00007100ff0677ac */ /* 0x000e620008000800 */
[----:B------:R-:W2:Y:S01]  /*12e0*/  LDC R10, c[0x0][0x370] ;  /* 0x0000dc00ff0a7b82 */ /* 0x000ea20000000800 */
[----:B------:R-:W-:Y:S01]  /*12f0*/  PLOP3.LUT P1, PT, PT, PT, UP1, 0x80, 0x8 ;  /* 0x000000000008781c */ /* 0x000fe20003f2f018 */
[----:B------:R-:W-:Y:S01]  /*1300*/  IMAD.MOV.U32 R13, RZ, RZ, RZ ;  /* 0x000000ffff0d7224 */ /* 0x000fe200078e00ff */
[----:B------:R-:W4:Y:S01]  /*1310*/  LDCU UR4, c[0x0][0x38c] ;  /* 0x00007180ff0477ac */ /* 0x000f220008000800 */
[----:B------:R-:W-:Y:S02]  /*1320*/  ISETP.EQ.OR P5, PT, R2, RZ, P0 ;  /* 0x000000ff0200720c */ /* 0x000fe400007a2670 */
[----:B------:R-:W-:Y:S01]  /*1330*/  PLOP3.LUT P1, PT, P1, PT, PT, 0x8, 0x80 ;  /* 0x000000000080781c */ /* 0x000fe20000f2e170 */
[----:B------:R-:W3:Y:S01]  /*1340*/  LDCU UR35, c[0x0][0x390] ;  /* 0x00007200ff2377ac */ /* 0x000ee20008000800 */
[----:B------:R-:W2:Y:S01]  /*1350*/  LDC R0, c[0x0][0x374] ;  /* 0x0000dd00ff007b82 */ /* 0x000ea20000000800 */
[----:B------:R-:W2:Y:S01]  /*1360*/  LDCU.64 UR36, c[0x0][0x348] ;  /* 0x00006900ff2477ac */ /* 0x000ea20008000a00 */
[----:B------:R-:W-:Y:S01]  /*1370*/  UMOV UR33, 0x1 ;  /* 0x0000000100217882 */ /* 0x000fe20000000000 */
[----:B------:R-:W-:Y:S01]  /*1380*/  UMOV UR32, URZ ;  /* 0x000000ff00207c82 */ /* 0x000fe20008000000 */
[----:B-1----:R-:W-:Y:S01]  /*1390*/  UIADD3 UR6, UPT, UPT, UR6, 0x3f, URZ ;  /* 0x0000003f06067890 */ /* 0x002fe2000fffe0ff */
[----:B------:R-:W-:Y:S01]  /*13a0*/  UMOV UR20, URZ ;  /* 0x000000ff00147c82 */ /* 0x000fe20008000000 */
[----:B------:R-:W-:-:S02]  /*13b0*/  UMOV UR31, URZ ;  /* 0x000000ff001f7c82 */ /* 0x000fc40008000000 */
[----:B------:R-:W-:-:S04]  /*13c0*/  USHF.R.S32.HI UR5, URZ, 0x1f, UR6 ;  /* 0x0000001fff057899 */ /* 0x000fc80008011406 */
[----:B------:R-:W-:-:S04]  /*13d0*/  ULEA.HI UR5, UR5, UR6, URZ, 0x6 ;  /* 0x0000000605057291 */ /* 0x000fc8000f8f30ff */
[----:B------:R-:W-:-:S04]  /*13e0*/  USHF.R.S32.HI UR5, URZ, 0x6, UR5 ;  /* 0x00000006ff057899 */ /* 0x000fc80008011405 */
[----:B----4-:R-:W-:-:S04]  /*13f0*/  UIMAD UR4, UR5, UR4, URZ ;  /* 0x00000004050472a4 */ /* 0x010fc8000f8e02ff */
[----:B---3--:R-:W-:-:S04]  /*1400*/  UIMAD UR35, UR4, UR35, URZ ;  /* 0x00000023042372a4 */ /* 0x008fc8000f8e02ff */
[----:B------:R-:W-:Y:S02]  /*1410*/  UISETP.NE.AND UP2, UPT, UR35, URZ, UPT ;  /* 0x000000ff2300728c */ /* 0x000fe4000bf45270 */
[----:B------:R-:W-:-:S04]  /*1420*/  UISETP.LT.U32.AND UP0, UPT, UR35, 0x8, UPT ;  /* 0x000000082300788c */ /* 0x000fc8000bf01070 */
[----:B------:R-:W-:-:S04]  /*1430*/  USEL UR34, UR35, 0x8, UP0 ;  /* 0x0000000823227887 */ /* 0x000fc80008000000 */
[----:B------:R-:W-:Y:S02]  /*1440*/  UIADD3 UR23, UPT, UPT, UR34, -0x1, URZ ;  /* 0xffffffff22177890 */ /* 0x000fe4000fffe0ff */
[----:B------:R-:W-:Y:S02]  /*1450*/  @!UP2 UIADD3 UR23, UPT, UPT, UR34, URZ, URZ ;  /* 0x000000ff2217a290 */ /* 0x000fe4000fffe0ff */
[----:B------:R-:W-:Y:S02]  /*1460*/  UIADD3 UR34, UPT, UPT, UR35, -UR34, URZ ;  /* 0x8000002223227290 */ /* 0x000fe4000fffe0ff */
[----:B--2---:R-:W-:-:S12]  /*1470*/  UIADD3 UR23, UPT, UPT, UR23, 0x1, URZ ;  /* 0x0000000117177890 */ /* 0x004fd8000fffe0ff */
.L_x_32:
[----:B------:R-:W1:Y:S01]  /*1480*/  S2UR UR22, SR_CgaCtaId ;  /* 0x00000000001679c3 */ /* 0x000e620000008800 */
[----:B------:R-:W-:Y:S01]  /*1490*/  UMOV UR4, 0x400 ;  /* 0x0000040000047882 */ /* 0x000fe20000000000 */
[----:B------:R-:W-:Y:S01]  /*14a0*/  IMAD.U32 R2, RZ, RZ, UR33 ;  /* 0x00000021ff027e24 */ /* 0x000fe2000f8e00ff */
[----:B------:R-:W-:Y:S01]  /*14b0*/  UISETP.NE.AND UP0, UPT, UR35, URZ, UPT ;  /* 0x000000ff2300728c */ /* 0x000fe2000bf05270 */
[----:B------:R-:W-:Y:S01]  /*14c0*/  R2UR UR27, R14 ;  /* 0x000000000e1b72ca */ /* 0x000fe200000e0000 */
[----:B------:R-:W-:Y:S01]  /*14d0*/  IMAD.SHL.U32 R18, R18, 0x80, RZ ;  /* 0x0000008012127824 */ /* 0x000fe200078e00ff */
[----:B------:R-:W-:Y:S01]  /*14e0*/  UMOV UR30, URZ ;  /* 0x000000ff001e7c82 */ /* 0x000fe20008000000 */
[----:B------:R-:W-:Y:S01]  /*14f0*/  SHF.L.U32 R2, R2, 0x1f, RZ ;  /* 0x0000001f02027819 */ /* 0x000fe200000006ff */
[----:B------:R-:W-:Y:S01]  /*1500*/  UMOV UR29, URZ ;  /* 0x000000ff001d7c82 */ /* 0x000fe20008000000 */
[----:B------:R-:W-:-:S08]  /*1510*/  UMOV UR28, URZ ;  /* 0x000000ff001c7c82 */ /* 0x000fd00008000000 */
[----:B------:R-:W-:Y:S02]  /*1520*/  USHF.L.U32 UR27, UR27, 0x6, URZ ;  /* 0x000000061b1b7899 */ /* 0x000fe400080006ff */
[----:B-1----:R-:W-:-:S04]  /*1530*/  ULEA UR22, UR22, UR4, 0x18 ;  /* 0x0000000416167291 */ /* 0x002fc8000f8ec0ff */
[----:B------:R-:W-:-:S09]  /*1540*/  ULEA UR4, UR32, UR22, 0x3 ;  /* 0x0000001620047291 */ /* 0x000fd2000f8e18ff */
[----:B----4-:R1:W2:Y:S01]  /*1550*/  SYNCS.PHASECHK.TRANS64.TRYWAIT P3, [UR4+0x40], R2 ;  /* 0x00004002ff0075a7 */ /* 0x0102a20008061104 */
[----:B---3--:R-:W-:Y:S05]  /*1560*/  BRA.U !UP0, `(.L_x_17) ;  /* 0x00000005086c7547 */ /* 0x008fea000b800000 */
[----:B------:R-:W3:Y:S01]  /*1570*/  LDC.64 R8, c[0x0][0x480] ;  /* 0x00012000ff087b82 */ /* 0x000ee20000000a00 */
[----:B------:R-:W4:Y:S01]  /*1580*/  LDCU UR16, c[0x0][0x390] ;  /* 0x00007200ff1077ac */ /* 0x000f220008000800 */
[----:B------:R-:W2:Y:S06]  /*1590*/  LDCU UR17, c[0x0][0x38c] ;  /* 0x00007180ff1177ac */ /* 0x000eac0008000800 */
[----:B------:R-:W4:Y:S01]  /*15a0*/  LDC.64 R6, c[0x0][0x488] ;  /* 0x00012200ff067b82 */ /* 0x000f220000000a00 */
[----:B------:R-:W2:Y:S01]  /*15b0*/  LDCU.64 UR14, c[0x0][0x4b8] ;  /* 0x00009700ff0e77ac */ /* 0x000ea20008000a00 */
[----:B------:R-:W-:Y:S01]  /*15c0*/  UIADD3 UR31, UPT, UPT, UR23, UR20, URZ ;  /* 0x00000014171f7290 */ /* 0x000fe2000fffe0ff */
[----:B------:R-:W-:-:S05]  /*15d0*/  UMOV UR30, URZ ;  /* 0x000000ff001e7c82 */ /* 0x000fca0008000000 */
[----:B-1----:R-:W1:Y:S01]  /*15e0*/  LDC.64 R2, c[0x0][0x490] ;  /* 0x00012400ff027b82 */ /* 0x002e620000000a00 */
[----:B------:R-:W-:Y:S01]  /*15f0*/  UMOV UR18, UR32 ;  /* 0x0000002000127c82 */ /* 0x000fe20008000000 */
[----:B------:R-:W-:Y:S01]  /*1600*/  UMOV UR28, URZ ;  /* 0x000000ff001c7c82 */ /* 0x000fe20008000000 */
[----:B------:R-:W-:Y:S01]  /*1610*/  UMOV UR29, URZ ;  /* 0x000000ff001d7c82 */ /* 0x000fe20008000000 */
[----:B---3--:R-:W-:Y:S01]  /*1620*/  IMAD.HI.U32 R9, R18, R9, RZ ;  /* 0x0000000912097227 */ /* 0x008fe200078e00ff */
[----:B------:R-:W-:-:S03]  /*1630*/  ISETP.NE.AND P2, PT, R8, 0x1, PT ;  /* 0x000000010800780c */ /* 0x000fc60003f45270 */
[----:B------:R-:W3:Y:S01]  /*1640*/  LDC.64 R4, c[0x0][0x4b0] ;  /* 0x00012c00ff047b82 */ /* 0x000ee20000000a00 */
[----:B----4-:R-:W-:-:S04]  /*1650*/  SHF.R.U32.HI R6, RZ, R6, R9 ;  /* 0x00000006ff067219 */ /* 0x010fc80000011609 */
[----:B------:R-:W-:Y:S02]  /*1660*/  SEL R6, R18, R6, !P2 ;  /* 0x0000000612067207 */ /* 0x000fe40005000000 */
[----:B------:R-:W-:Y:S02]  /*1670*/  ISETP.NE.AND P2, PT, R7, 0x1, PT ;  /* 0x000000010700780c */ /* 0x000fe40003f45270 */
[C---:B------:R-:W-:Y:S01]  /*1680*/  R2UR UR4, R6.reuse ;  /* 0x00000000060472ca */ /* 0x040fe200000e0000 */
[----:B-1----:R-:W-:-:S04]  /*1690*/  IMAD.HI.U32 R2, R6, R2, RZ ;  /* 0x0000000206027227 */ /* 0x002fc800078e00ff */
[----:B------:R-:W-:Y:S01]  /*16a0*/  IMAD.MOV R14, RZ, RZ, -R6 ;  /* 0x000000ffff0e7224 */ /* 0x000fe200078e0a06 */
[----:B------:R-:W-:-:S03]  /*16b0*/  SHF.R.U32.HI R2, RZ, R3, R2 ;  /* 0x00000003ff027219 */ /* 0x000fc60000011602 */
[----:B------:R-:W-:Y:S01]  /*16c0*/  IMAD R14, R8, R14, R18 ;  /* 0x0000000e080e7224 */ /* 0x000fe200078e0212 */
[----:B------:R-:W-:Y:S01]  /*16d0*/  R2UR UR13, R2 ;  /* 0x00000000020d72ca */ /* 0x000fe200000e0000 */
[----:B------:R-:W-:Y:S01]  /*16e0*/  VOTEU.ANY UP0, P2 ;  /* 0x0000000000ff7886 */ /* 0x000fe20001000100 */
[----:B------:R-:W1:Y:S01]  /*16f0*/  LDC.64 R2, c[0x0][0x4d0] ;  /* 0x00013400ff027b82 */ /* 0x000e620000000a00 */
[----:B---3--:R-:W-:Y:S02]  /*1700*/  R2UR UR8, R4 ;  /* 0x00000000040872ca */ /* 0x008fe400000e0000 */
[----:B------:R-:W-:Y:S02]  /*1710*/  R2UR UR9, R14 ;  /* 0x000000000e0972ca */ /* 0x000fe400000e0000 */
[----:B------:R-:W-:-:S06]  /*1720*/  R2UR UR6, R5 ;  /* 0x00000000050672ca */ /* 0x000fcc00000e0000 */
[----:B------:R-:W-:Y:S01]  /*1730*/  USEL UR13, UR4, UR13, !UP0 ;  /* 0x0000000d040d7287 */ /* 0x000fe2000c000000 */
[----:B------:R-:W3:Y:S05]  /*1740*/  LDCU.64 UR4, c[0x0][0x4d8] ;  /* 0x00009b00ff0477ac */ /* 0x000eea0008000a00 */
[----:B------:R-:W-:-:S04]  /*1750*/  IMAD R9, RZ, RZ, -UR13 ;  /* 0x8000000dff097e24 */ /* 0x000fc8000f8e02ff */
[----:B------:R-:W-:Y:S01]  /*1760*/  IMAD R9, R7, R9, R6 ;  /* 0x0000000907097224 */ /* 0x000fe200078e0206 */
[----:B-1----:R-:W-:-:S04]  /*1770*/  R2UR UR11, R2 ;  /* 0x00000000020b72ca */ /* 0x002fc800000e0000 */
[----:B------:R-:W-:Y:S02]  /*1780*/  R2UR UR7, R9 ;  /* 0x00000000090772ca */ /* 0x000fe400000e0000 */
[----:B------:R-:W-:-:S07]  /*1790*/  R2UR UR12, R3 ;  /* 0x00000000030c72ca */ /* 0x000fce00000e0000 */
[----:B------:R-:W-:-:S06]  /*17a0*/  UIMAD UR11, UR9, UR8, UR11 ;  /* 0x00000008090b72a4 */ /* 0x000fcc000f8e020b */
[----:B--23--:R-:W-:-:S12]  /*17b0*/  UIMAD UR12, UR7, UR6, UR12 ;  /* 0x00000006070c72a4 */ /* 0x00cfd8000f8e020c */
.L_x_22:
[----:B--2---:R-:W-:Y:S01]  /*17c0*/  @!P0 MOV R3, 0x6000 ;  /* 0x0000600000038802 */ /* 0x004fe20000000f00 */
[----:B------:R-:W-:Y:S01]  /*17d0*/  ULEA UR9, UR18, UR22, 0x3 ;  /* 0x0000001612097291 */ /* 0x000fe2000f8e18ff */
[----:B----4-:R-:W-:Y:S11]  /*17e0*/  @P3 BRA `(.L_x_18) ;  /* 0x0000000000103947 */ /* 0x010ff60003800000 */
[----:B------:R-:W-:Y:S04]  /*17f0*/  MOV R4, UR33 ;  /* 0x0000002100047c02 */ /* 0x000fe80008000f00 */
[----:B------:R-:W-:Y:S04]  /*1800*/  SHF.L.U32 R4, R4, 0x1f, RZ ;  /* 0x0000001f04047819 */ /* 0x000fe800000006ff */
[----:B------:R-:W1:Y:S02]  /*1810*/  SYNCS.PHASECHK.TRANS64.TRYWAIT P2, [UR9+0x40], R4 ;  /* 0x00004004ff0075a7 */ /* 0x000e640008041109 */
[----:B-1----:R-:W-:Y:S05]  /*1820*/  @!P2 BRA `(.L_x_19) ;  /* 0x000000600068a947 */ /* 0x002fea0003800000 */
.L_x_18:
[----:B------:R2:W-:Y:S01]  /*1830*/  @!P0 SYNCS.ARRIVE.TRANS64 RZ, [UR9], R3 ;  /* 0x00000003ffff89a7 */ /* 0x0005e20008000009 */
[----:B------:R-:W-:Y:S04]  /*1840*/  BSSY.RECONVERGENT B0, `(.L_x_20) ;  /* 0x0000003000007945 */ /* 0x000fe80003800200 */
[----:B------:R-:W-:Y:S05]  /*1850*/  @P5 BRA `(.L_x_21) ;  /* 0x0000000000045947 */ /* 0x000fea0003800000 */
[----:B------:R-:W-:Y:S05]  /*1860*/  BPT.TRAP 0x1 ;  /* 0x000000040000795c */ /* 0x000fea0000300000 */
.L_x_21:
[----:B------:R-:W-:Y:S05]  /*1870*/  BSYNC.RECONVERGENT B0 ;  /* 0x0000000000007941 */ /* 0x000fea0003800200 */
.L_x_20:
[----:B------:R-:W-:Y:S02]  /*1880*/  UIADD3 UR32, UPT, UPT, UR18, 0x1, URZ ;  /* 0x0000000112207890 */ /* 0x000fe4000fffe0ff */
[----:B------:R-:W-:Y:S02]  /*1890*/  UIMAD UR7, UR28, UR14, UR4 ;  /* 0x0000000e1c0772a4 */ /* 0x000fe4000f8e0204 */
[----:B------:R-:W-:Y:S02]  /*18a0*/  UISETP.NE.AND UP0, UPT, UR32, 0x8, UPT ;  /* 0x000000082000788c */ /* 0x000fe4000bf05270 */
[----:B------:R-:W-:Y:S02]  /*18b0*/  UIMAD UR6, UR29, UR15, UR5 ;  /* 0x0000000f1d0672a4 */ /* 0x000fe4000f8e0205 */
[----:B------:R-:W-:Y:S02]  /*18c0*/  USEL UR8, URZ, 0x1, UP0 ;  /* 0x00000001ff087887 */ /* 0x000fe40008000000 */
[----:B------:R-:W-:Y:S02]  /*18d0*/  USEL UR32, UR32, URZ, UP0 ;  /* 0x000000ff20207287 */ /* 0x000fe40008000000 */
[----:B------:R-:W-:Y:S02]  /*18e0*/  ULOP3.LUT UR33, UR33, UR8, URZ, 0x3c, !UPT ;  /* 0x0000000821217292 */ /* 0x000fe4000f8e3cff */
[----:B------:R-:W-:Y:S02]  /*18f0*/  ULEA UR8, UR32, UR22, 0x3 ;  /* 0x0000001620087291 */ /* 0x000fe4000f8e18ff */
[----:B------:R-:W-:Y:S02]  /*1900*/  ULEA UR21, UR18, UR22, 0xd ;  /* 0x0000001612157291 */ /* 0x000fe4000f8e68ff */
[----:B------:R-:W-:Y:S01]  /*1910*/  UIADD3 UR44, UP1, UPT, UR36, 0x80, URZ ;  /* 0x00000080242c7890 */ /* 0x000fe2000ff3e0ff */
[----:B-1----:R-:W-:Y:S01]  /*1920*/  MOV R2, UR33 ;  /* 0x0000002100027c02 */ /* 0x002fe20008000f00 */
[----:B------:R-:W-:Y:S02]  /*1930*/  UPRMT UR42, UR7, 0x40, UR6 ;  /* 0x00000040072a7896 */ /* 0x000fe40008000006 */
[----:B------:R-:W-:Y:S01]  /*1940*/  UIADD3 UR24, UPT, UPT, UR21, 0x26400, URZ ;  /* 0x0002640015187890 */ /* 0x000fe2000fffe0ff */
[----:B------:R-:W-:Y:S01]  /*1950*/  SHF.L.U32 R2, R2, 0x1f, RZ ;  /* 0x0000001f02027819 */ /* 0x000fe200000006ff */
[----:B------:R-:W-:Y:S02]  /*1960*/  USHF.L.U32 UR10, UR30, 0x6, URZ ;  /* 0x000000061e0a7899 */ /* 0x000fe400080006ff */
[----:B------:R-:W-:Y:S01]  /*1970*/  UIADD3.X UR45, UPT, UPT, URZ, UR37, URZ, UP1, !UPT ;  /* 0x00000025ff2d7290 */ /* 0x000fe20008ffe4ff */
[----:B------:R3:W4:Y:S01]  /*1980*/  SYNCS.PHASECHK.TRANS64.TRYWAIT P3, [UR8+0x40], R2 ;  /* 0x00004002ff0075a7 */ /* 0x0007220008061108 */
[----:B------:R-:W-:Y:S02]  /*1990*/  ULEA UR8, UR18, UR22, 0xe ;  /* 0x0000001612087291 */ /* 0x000fe4000f8e70ff */
[----:B------:R-:W-:Y:S02]  /*19a0*/  UPRMT UR21, UR42, 0x5410, URZ ;  /* 0x000054102a157896 */ /* 0x000fe400080000ff */
[----:B------:R-:W-:Y:S02]  /*19b0*/  UIADD3 UR8, UPT, UPT, UR8, 0x6400, URZ ;  /* 0x0000640008087890 */ /* 0x000fe4000fffe0ff */
[----:B------:R-:W-:Y:S02]  /*19c0*/  UIADD3 UR40, UP0, UPT, UR36, 0x180, URZ ;  /* 0x0000018024287890 */ /* 0x000fe4000ff1e0ff */
[----:B------:R-:W-:Y:S02]  /*19d0*/  UIADD3 UR19, UPT, UPT, UR28, 0x1, URZ ;  /* 0x000000011c137890 */ /* 0x000fe4000fffe0ff */
[----:B------:R-:W-:Y:S02]  /*19e0*/  UIADD3.X UR41, UPT, UPT, URZ, UR37, URZ, UP0, !UPT ;  /* 0x00000025ff297290 */ /* 0x000fe400087fe4ff */
[----:B------:R-:W-:Y:S01]  /*19f0*/  UISETP.NE.AND UP2, UPT, UR19, UR17, UPT ;  /* 0x000000111300728c */ /* 0x000fe2000bf45270 */
[----:B------:R-:W-:Y:S01]  /*1a00*/  UTMALDG.4D.IM2COL [UR8], [UR44], UR21 ;  /* 0x000000082c0073b4 */ /* 0x000fe20008058015 */
[----:B------:R-:W-:Y:S02]  /*1a10*/  UIADD3 UR18, UPT, UPT, UR29, 0x1, URZ ;  /* 0x000000011d127890 */ /* 0x000fe4000fffe0ff */
[----:B------:R-:W-:Y:S02]  /*1a20*/  UIADD3 UR20, UPT, UPT, UR20, 0x1, URZ ;  /* 0x0000000114147890 */ /* 0x000fe4000fffe0ff */
[----:B------:R-:W-:Y:S01]  /*1a30*/  UIADD3 UR42, UPT, UPT, UR30, 0x1, URZ ;  /* 0x000000011e2a7890 */ /* 0x000fe2000fffe0ff */
[----:B------:R-:W-:Y:S01]  /*1a40*/  UMOV UR38, 0x0 ;  /* 0x0000000000267882 */ /* 0x000fe20000000000 */
[----:B------:R-:W-:Y:S01]  /*1a50*/  UMOV UR39, 0x10000000 ;  /* 0x1000000000277882 */ /* 0x000fe20000000000 */
[----:B------:R-:W-:Y:S02]  /*1a60*/  UMOV UR25, UR9 ;  /* 0x0000000900197c82 */ /* 0x000fe40008000000 */
[----:B------:R-:W-:Y:S01]  /*1a70*/  @UP2 UIADD3 UR18, UPT, UPT, UR29, URZ, URZ ;  /* 0x000000ff1d122290 */ /* 0x000fe2000fffe0ff */
[----:B------:R-:W-:Y:S03]  /*1a80*/  UMOV UR26, UR10 ;  /* 0x0000000a001a7c82 */ /* 0x000fe60008000000 */
[----:B------:R-:W-:Y:S01]  /*1a90*/  UISETP.NE.AND UP0, UPT, UR18, UR16, UPT ;  /* 0x000000101200728c */ /* 0x000fe2000bf05270 */
[----:B------:R1:W-:Y:S10]  /*1aa0*/  UTMALDG.4D [UR24], [UR40], desc[UR38] ;  /* 0x00002618280075b4 */ /* 0x0003f40008019000 */
[----:B------:R-:W-:Y:S07]  /*1ab0*/  @UP0 UIADD3 UR42, UPT, UPT, UR30, URZ, URZ ;  /* 0x000000ff1e2a0290 */ /* 0x000fee000fffe0ff */
[----:B------:R-:W-:Y:S01]  /*1ac0*/  UMOV UR30, UR42 ;  /* 0x0000002a001e7c82 */ /* 0x000fe20008000000 */
[----:B-1----:R-:W-:Y:S02]  /*1ad0*/  USEL UR29, UR18, URZ, UP0 ;  /* 0x000000ff121d7287 */ /* 0x002fe40008000000 */
[----:B------:R-:W-:Y:S02]  /*1ae0*/  UISETP.NE.AND UP0, UPT, UR20, UR31, UPT ;  /* 0x0000001f1400728c */ /* 0x000fe4000bf05270 */
[----:B------:R-:W-:Y:S01]  /*1af0*/  USEL UR28, UR19, URZ, UP2 ;  /* 0x000000ff131c7287 */ /* 0x000fe20009000000 */
[----:B------:R-:W-:Y:S06]  /*1b00*/  UMOV UR18, UR32 ;  /* 0x0000002000127c82 */ /* 0x000fec0008000000 */
[----:B---3--:R-:W-:Y:S05]  /*1b10*/  BRA.U UP0, `(.L_x_22) ;  /* 0xfffffffd00287547 */ /* 0x008fea000b83ffff */
.L_x_17:
[----:B------:R-:W-:Y:S01]  /*1b20*/  ULEA UR4, UR32, UR22, 0x3 ;  /* 0x0000001620047291 */ /* 0x000fe2000f8e18ff */
[----:B-1----:R-:W-:Y:S01]  /*1b30*/  MOV R2, UR33 ;  /* 0x0000002100027c02 */ /* 0x002fe20008000f00 */
[----:B------:R-:W-:Y:S01]  /*1b40*/  @!P1 SYNCS.ARRIVE.TRANS64.A1T0 RZ, [UR22+0xb8], RZ ;  /* 0x0000b8ffffff99a7 */ /* 0x000fe20008100016 */
[----:B------:R-:W-:Y:S02]  /*1b50*/  UISETP.GE.AND UP0, UPT, UR34, 0x1, UPT ;  /* 0x000000012200788c */ /* 0x000fe4000bf06270 */
[----:B------:R-:W-:-:S04]  /*1b60*/  SHF.L.U32 R2, R2, 0x1f, RZ ;  /* 0x0000001f02027819 */ /* 0x000fc800000006ff */
[----:B------:R1:W3:Y:S03]  /*1b70*/  SYNCS.PHASECHK.TRANS64.TRYWAIT P2, [UR4+0x40], R2 ;  /* 0x00004002ff0075a7 */ /* 0x0002e60008041104 */
[----:B------:R-:W-:Y:S05]  /*1b80*/  BRA.U !UP0, `(.L_x_23) ;  /* 0x0000000508747547 */ /* 0x000fea000b800000 */
[----:B------:R-:W4:Y:S01]  /*1b90*/  LDC.64 R8, c[0x0][0x480] ;  /* 0x00012000ff087b82 */ /* 0x000f220000000a00 */
[----:B------:R-:W3:Y:S01]  /*1ba0*/  LDCU UR25, c[0x0][0x390] ;  /* 0x00007200ff1977ac */ /* 0x000ee20008000800 */
[----:B------:R-:W3:Y:S06]  /*1bb0*/  LDCU UR26, c[0x0][0x38c] ;  /* 0x00007180ff1a77ac */ /* 0x000eec0008000800 */
[----:B------:R-:W4:Y:S01]  /*1bc0*/  LDC.64 R6, c[0x0][0x488] ;  /* 0x00012200ff067b82 */ /* 0x000f220000000a00 */
[----:B------:R-:W3:Y:S01]  /*1bd0*/  LDCU.64 UR14, c[0x0][0x4b8] ;  /* 0x00009700ff0e77ac */ /* 0x000ee20008000a00 */
[----:B------:R-:W-:Y:S01]  /*1be0*/  UIADD3 UR31, UPT, UPT, UR34, UR31, URZ ;  /* 0x0000001f221f7290 */ /* 0x000fe2000fffe0ff */
[----:B------:R-:W-:-:S05]  /*1bf0*/  UMOV UR40, UR34 ;  /* 0x0000002200287c82 */ /* 0x000fca0008000000 */
[----:B-12---:R-:W1:Y:S01]  /*1c00*/  LDC.64 R2, c[0x0][0x490] ;  /* 0x00012400ff027b82 */ /* 0x006e620000000a00 */
[----:B------:R-:W-:Y:S01]  /*1c10*/  UMOV UR38, UR32 ;  /* 0x0000002000267c82 */ /* 0x000fe20008000000 */
[----:B----4-:R-:W-:Y:S01]  /*1c20*/  IMAD.HI.U32 R9, R18, R9, RZ ;  /* 0x0000000912097227 */ /* 0x010fe200078e00ff */
[----:B------:R-:W-:-:S05]  /*1c30*/  ISETP.NE.AND P1, PT, R8, 0x1, PT ;  /* 0x000000010800780c */ /* 0x000fca0003f25270 */
[----:B------:R-:W2:Y:S01]  /*1c40*/  LDC.64 R4, c[0x0][0x4b0] ;  /* 0x00012c00ff047b82 */ /* 0x000ea20000000a00 */
[----:B------:R-:W-:-:S04]  /*1c50*/  SHF.R.U32.HI R6, RZ, R6, R9 ;  /* 0x00000006ff067219 */ /* 0x000fc80000011609 */
        /* <DEDUP_REMOVED lines=10> */
[----:B--2---:R-:W-:Y:S02]  /*1d00*/  R2UR UR8, R4 ;  /* 0x00000000040872ca */ /* 0x004fe400000e0000 */
[----:B------:R-:W-:Y:S02]  /*1d10*/  R2UR UR9, R9 ;  /* 0x00000000090972ca */ /* 0x000fe400000e0000 */
[----:B------:R-:W-:-:S06]  /*1d20*/  R2UR UR6, R5 ;  /* 0x00000000050672ca */ /* 0x000fcc00000e0000 */
[----:B------:R-:W-:Y:S01]  /*1d30*/  USEL UR13, UR4, UR13, !UP0 ;  /* 0x0000000d040d7287 */ /* 0x000fe2000c000000 */
[----:B------:R-:W2:Y:S05]  /*1d40*/  LDCU.64 UR4, c[0x0][0x4d8] ;  /* 0x00009b00ff0477ac */ /* 0x000eaa0008000a00 */
[----:B------:R-:W-:-:S04]  /*1d50*/  IMAD R14, RZ, RZ, -UR13 ;  /* 0x8000000dff0e7e24 */ /* 0x000fc8000f8e02ff */
[----:B------:R-:W-:Y:S01]  /*1d60*/  IMAD R14, R7, R14, R6 ;  /* 0x0000000e070e7224 */ /* 0x000fe200078e0206 */
[----:B-1----:R-:W-:-:S04]  /*1d70*/  R2UR UR11, R2 ;  /* 0x00000000020b72ca */ /* 0x002fc800000e0000 */
[----:B------:R-:W-:Y:S02]  /*1d80*/  R2UR UR7, R14 ;  /* 0x000000000e0772ca */ /* 0x000fe400000e0000 */
[----:B------:R-:W-:-:S07]  /*1d90*/  R2UR UR12, R3 ;  /* 0x00000000030c72ca */ /* 0x000fce00000e0000 */
[----:B------:R-:W-:-:S06]  /*1da0*/  UIMAD UR11, UR9, UR8, UR11 ;  /* 0x00000008090b72a4 */ /* 0x000fcc000f8e020b */
[----:B--23--:R-:W-:-:S12]  /*1db0*/  UIMAD UR12, UR7, UR6, UR12 ;  /* 0x00000006070c72a4 */ /* 0x00cfd8000f8e020c */
.L_x_28:
[----:B--2---:R-:W-:Y:S01]  /*1dc0*/  @!P0 MOV R3, 0x6000 ;  /* 0x0000600000038802 */ /* 0x004fe20000000f00 */
[----:B------:R-:W-:Y:S01]  /*1dd0*/  ULEA UR9, UR38, UR22, 0x3 ;  /* 0x0000001626097291 */ /* 0x000fe2000f8e18ff */
[----:B---3--:R-:W-:Y:S11]  /*1de0*/  @P2 BRA `(.L_x_24) ;  /* 0x0000000000102947 */ /* 0x008ff60003800000 */
[----:B------:R-:W-:Y:S04]  /*1df0*/  MOV R4, UR33 ;  /* 0x0000002100047c02 */ /* 0x000fe80008000f00 */
[----:B------:R-:W-:Y:S04]  /*1e00*/  SHF.L.U32 R4, R4, 0x1f, RZ ;  /* 0x0000001f04047819 */ /* 0x000fe800000006ff */
[----:B------:R-:W1:Y:S02]  /*1e10*/  SYNCS.PHASECHK.TRANS64.TRYWAIT P1, [UR9+0x40], R4 ;  /* 0x00004004ff0075a7 */ /* 0x000e640008021109 */
[----:B-1----:R-:W-:Y:S05]  /*1e20*/  @!P1 BRA `(.L_x_25) ;  /* 0x0000005c00009947 */ /* 0x002fea0003800000 */
.L_x_24:
[----:B------:R2:W-:Y:S01]  /*1e30*/  @!P0 SYNCS.ARRIVE.TRANS64 RZ, [UR9], R3 ;  /* 0x00000003ffff89a7 */ /* 0x0005e20008000009 */
[----:B------:R-:W-:Y:S04]  /*1e40*/  BSSY.RECONVERGENT B0, `(.L_x_26) ;  /* 0x0000003000007945 */ /* 0x000fe80003800200 */
[----:B------:R-:W-:Y:S05]  /*1e50*/  @P5 BRA `(.L_x_27) ;  /* 0x0000000000045947 */ /* 0x000fea0003800000 */
[----:B------:R-:W-:Y:S05]  /*1e60*/  BPT.TRAP 0x1 ;  /* 0x000000040000795c */ /* 0x000fea0000300000 */
.L_x_27:
[----:B------:R-:W-:Y:S05]  /*1e70*/  BSYNC.RECONVERGENT B0 ;  /* 0x0000000000007941 */ /* 0x000fea0003800200 */
.L_x_26:
        /* <DEDUP_REMOVED lines=8> */
[----:B------:R-:W-:Y:S02]  /*1f00*/  UIADD3 UR39, UPT, UPT, UR28, 0x1, URZ ;  /* 0x000000011c277890 */ /* 0x000fe4000fffe0ff */
[----:B------:R-:W-:Y:S01]  /*1f10*/  UIADD3 UR46, UP1, UPT, UR36, 0x80, URZ ;  /* 0x00000080242e7890 */ /* 0x000fe2000ff3e0ff */
[----:B-1----:R-:W-:Y:S01]  /*1f20*/  MOV R2, UR33 ;  /* 0x0000002100027c02 */ /* 0x002fe20008000f00 */
[----:B------:R-:W-:Y:S02]  /*1f30*/  UPRMT UR41, UR6, 0x40, UR7 ;  /* 0x0000004006297896 */ /* 0x000fe40008000007 */
[----:B------:R-:W-:Y:S01]  /*1f40*/  UISETP.NE.AND UP2, UPT, UR39, UR26, UPT ;  /* 0x0000001a2700728c */ /* 0x000fe2000bf45270 */
[----:B------:R-:W-:Y:S01]  /*1f50*/  SHF.L.U32 R2, R2, 0x1f, RZ ;  /* 0x0000001f02027819 */ /* 0x000fe200000006ff */
[----:B------:R-:W-:Y:S02]  /*1f60*/  USHF.L.U32 UR10, UR30, 0x6, URZ ;  /* 0x000000061e0a7899 */ /* 0x000fe400080006ff */
[----:B------:R-:W-:Y:S01]  /*1f70*/  UIADD3.X UR47, UPT, UPT, URZ, UR37, URZ, UP1, !UPT ;  /* 0x00000025ff2f7290 */ /* 0x000fe20008ffe4ff */
[----:B------:R1:W3:Y:S01]  /*1f80*/  SYNCS.PHASECHK.TRANS64.TRYWAIT P2, [UR8+0x40], R2 ;  /* 0x00004002ff0075a7 */ /* 0x0002e20008041108 */
[----:B------:R-:W-:Y:S02]  /*1f90*/  ULEA UR8, UR38, UR22, 0xe ;  /* 0x0000001626087291 */ /* 0x000fe4000f8e70ff */
[----:B------:R-:W-:Y:S02]  /*1fa0*/  UPRMT UR48, UR41, 0x5410, URZ ;  /* 0x0000541029307896 */ /* 0x000fe400080000ff */
[----:B------:R-:W-:Y:S02]  /*1fb0*/  UIADD3 UR8, UPT, UPT, UR8, 0x6400, URZ ;  /* 0x0000640008087890 */ /* 0x000fe4000fffe0ff */
[----:B------:R-:W-:Y:S02]  /*1fc0*/  UIADD3 UR44, UP0, UPT, UR36, 0x180, URZ ;  /* 0x00000180242c7890 */ /* 0x000fe4000ff1e0ff */
[----:B------:R-:W-:Y:S02]  /*1fd0*/  ULEA UR16, UR38, UR22, 0xd ;  /* 0x0000001626107291 */ /* 0x000fe4000f8e68ff */
[----:B------:R-:W-:Y:S02]  /*1fe0*/  UIADD3.X UR45, UPT, UPT, URZ, UR37, URZ, UP0, !UPT ;  /* 0x00000025ff2d7290 */ /* 0x000fe400087fe4ff */
[----:B------:R-:W-:Y:S01]  /*1ff0*/  UIADD3 UR16, UPT, UPT, UR16, 0x26400, URZ ;  /* 0x0002640010107890 */ /* 0x000fe2000fffe0ff */
[----:B------:R1:W-:Y:S01]  /*2000*/  UTMALDG.4D.IM2COL [UR8], [UR46], UR48 ;  /* 0x000000082e0073b4 */ /* 0x0003e20008058030 */
[----:B------:R-:W-:Y:S02]  /*2010*/  UIADD3 UR38, UPT, UPT, UR29, 0x1, URZ ;  /* 0x000000011d267890 */ /* 0x000fe4000fffe0ff */
[----:B------:R-:W-:Y:S02]  /*2020*/  @UP2 UIADD3 UR38, UPT, UPT, UR29, URZ, URZ ;  /* 0x000000ff1d262290 */ /* 0x000fe4000fffe0ff */
[----:B------:R-:W-:Y:S02]  /*2030*/  UIADD3 UR41, UPT, UPT, UR30, 0x1, URZ ;  /* 0x000000011e297890 */ /* 0x000fe4000fffe0ff */
[----:B------:R-:W-:Y:S02]  /*2040*/  UISETP.NE.AND UP0, UPT, UR38, UR25, UPT ;  /* 0x000000192600728c */ /* 0x000fe4000bf05270 */
[----:B------:R-:W-:Y:S01]  /*2050*/  UIADD3 UR49, UPT, UPT, UR40, -0x1, URZ ;  /* 0xffffffff28317890 */ /* 0x000fe2000fffe0ff */
[----:B------:R-:W-:Y:S01]  /*2060*/  UMOV UR42, 0x0 ;  /* 0x00000000002a7882 */ /* 0x000fe20000000000 */
[----:B------:R-:W-:Y:S01]  /*2070*/  UMOV UR43, 0x10000000 ;  /* 0x10000000002b7882 */ /* 0x000fe20000000000 */
[----:B------:R-:W-:Y:S01]  /*2080*/  UMOV UR19, UR27 ;  /* 0x0000001b00137c82 */ /* 0x000fe20008000000 */
[----:B------:R-:W-:Y:S01]  /*2090*/  UMOV UR20, UR28 ;  /* 0x0000001c00147c82 */ /* 0x000fe20008000000 */
[----:B------:R-:W-:Y:S01]  /*20a0*/  USEL UR28, UR39, URZ, UP2 ;  /* 0x000000ff271c7287 */ /* 0x000fe20009000000 */
[----:B------:R-:W-:Y:S03]  /*20b0*/  UMOV UR21, UR29 ;  /* 0x0000001d00157c82 */ /* 0x000fe60008000000 */
[----:B------:R-:W-:Y:S02]  /*20c0*/  @UP0 UIADD3 UR41, UPT, UPT, UR30, URZ, URZ ;  /* 0x000000ff1e290290 */ /* 0x000fe4000fffe0ff */
[----:B------:R-:W-:Y:S01]  /*20d0*/  USEL UR29, UR38, URZ, UP0 ;  /* 0x000000ff261d7287 */ /* 0x000fe20008000000 */
[----:B------:R-:W-:Y:S01]  /*20e0*/  UMOV UR17, UR9 ;  /* 0x0000000900117c82 */ /* 0x000fe20008000000 */
[----:B------:R-:W-:Y:S01]  /*20f0*/  UMOV UR18, UR10 ;  /* 0x0000000a00127c82 */ /* 0x000fe20008000000 */
[----:B------:R-:W-:Y:S01]  /*2100*/  UISETP.GT.U32.AND UP0, UPT, UR40, 0x1, UPT ;  /* 0x000000012800788c */ /* 0x000fe2000bf04070 */
[----:B------:R1:W-:Y:S01]  /*2110*/  UTMALDG.4D [UR16], [UR44], desc[UR42] ;  /* 0x00002a102c0075b4 */ /* 0x0003e20008019000 */
[----:B------:R-:W-:Y:S01]  /*2120*/  UMOV UR38, UR32 ;  /* 0x0000002000267c82 */ /* 0x000fe20008000000 */
[----:B------:R-:W-:Y:S01]  /*2130*/  UMOV UR40, UR49 ;  /* 0x0000003100287c82 */ /* 0x000fe20008000000 */
[----:B------:R-:W-:Y:S05]  /*2140*/  UMOV UR30, UR41 ;  /* 0x00000029001e7c82 */ /* 0x000fea0008000000 */
[----:B-1----:R-:W-:Y:S05]  /*2150*/  BRA.U UP0, `(.L_x_28) ;  /* 0xfffffffd00187547 */ /* 0x002fea000b83ffff */
.L_x_23:
[----:B--2---:R-:W-:Y:S01]  /*2160*/  SHF.L.U32 R3, R13, 0x1f, RZ ;  /* 0x0000001f0d037819 */ /* 0x004fe200000006ff */
[----:B------:R-:W-:-:S03]  /*2170*/  NOP ;  /* 0x0000000000007918 */ /* 0x000fc60000000000 */
[----:B------:R-:W2:Y:S02]  /*2180*/  SYNCS.PHASECHK.TRANS64.TRYWAIT P1, [UR22+0xc0], R3 ;  /* 0x0000c003ff0075a7 */ /* 0x000ea40008021116 */
[----:B--2---:R-:W-:Y:S05]  /*2190*/  @!P1 BRA `(.L_x_29) ;  /* 0x00000058003c9947 */ /* 0x004fea0003800000 */
.L_x_114:
[----:B------:R-:W2:Y:S01]  /*21a0*/  LDS.128 R4, [UR22+0x100] ;  /* 0x00010016ff047984 */ /* 0x000ea20008000c00 */
[----:B------:R-:W-:Y:S01]  /*21b0*/  UIADD3 UR4, UPT, UPT, UR22, 0xc8, URZ ;  /* 0x000000c816047890 */ /* 0x000fe2000fffe0ff */
[----:B------:R-:W-:Y:S01]  /*21c0*/  ISETP.GE.AND P1, PT, R40, 0x1, PT ;  /* 0x000000012800780c */ /* 0x000fe20003f26270 */
[----:B------:R-:W-:Y:S01]  /*21d0*/  @!PT LDS RZ, [RZ] ;  /* 0x00000000fffff984 */ /* 0x000fe20000000800 */
[----:B------:R-:W-:Y:S01]  /*21e0*/  @!PT LDS RZ, [RZ] ;  /* 0x00000000fffff984 */ /* 0x000fe20000000800 */
[----:B------:R-:W-:Y:S01]  /*21f0*/  @!PT LDS RZ, [RZ] ;  /* 0x00000000fffff984 */ /* 0x000fe20000000800 */
[----:B------:R-:W-:Y:S01]  /*2200*/  @!PT LDS RZ, [RZ] ;  /* 0x00000000fffff984 */ /* 0x000fe20000000800 */
[----:B------:R1:W-:Y:S06]  /*2210*/  MEMBAR.ALL.CTA ;  /* 0x0000000000007992 */ /* 0x0003ec0000008000 */
[----:B-1----:R-:W1:Y:S01]  /*2220*/  FENCE.VIEW.ASYNC.S ;  /* 0x00000000000073c6 */ /* 0x002e620000000000 */
[----:B------:R-:W-:-:S09]  /*2230*/  UPRMT UR4, URZ, 0x654, UR4 ;  /* 0x00000654ff047896 */ /* 0x000fd20008000004 */
[----:B-1----:R-:W-:Y:S01]  /*2240*/  SYNCS.ARRIVE.TRANS64.RED.A1T0 RZ, [UR4], RZ ;  /* 0x000000ffffff79a7 */ /* 0x002fe20008100404 */
[----:B--2---:R-:W-:-:S13]  /*2250*/  LOP3.LUT P4, RZ, R6, 0x1, RZ, 0xc0, !PT ;  /* 0x0000000106ff7812 */ /* 0x004fda000788c0ff */
[----:B------:R-:W-:Y:S02]  /*2260*/  @P4 MOV R12, R4 ;  /* 0x00000004000c4202 */ /* 0x000fe40000000f00 */
[----:B------:R-:W-:Y:S01]  /*2270*/  @P4 LOP3.LUT R11, R5, 0xffff, RZ, 0xc0, !PT ;  /* 0x0000ffff050b4812 */ /* 0x000fe200078ec0ff */
[----:B------:R-:W-:Y:S06]  /*2280*/  @!P1 BRA `(.L_x_30) ;  /* 0x0000000000b89947 */ /* 0x000fec0003800000 */
[----:B------:R-:W1:Y:S01]  /*2290*/  LDC.64 R4, c[0x0][0xb18] ;  /* 0x0002c600ff047b82 */ /* 0x000e620000000a00 */
[----:B----4-:R-:W-:-:S07]  /*22a0*/  ISETP.NE.AND P3, PT, R40, 0x1, PT ;  /* 0x000000012800780c */ /* 0x010fce0003f65270 */
[----:B------:R-:W2:Y:S08]  /*22b0*/  LDC.64 R6, c[0x0][0xb10] ;  /* 0x0002c400ff067b82 */ /* 0x000eb00000000a00 */
[----:B------:R-:W4:Y:S08]  /*22c0*/  LDC R8, c[0x0][0xb20] ;  /* 0x0002c800ff087b82 */ /* 0x000f300000000800 */
[----:B------:R-:W3:Y:S01]  /*22d0*/  LDC R9, c[0x0][0xb0c] ;  /* 0x0002c300ff097b82 */ /* 0x000ee20000000800 */
[----:B-1----:R-:W-:Y:S01]  /*22e0*/  IMAD.HI.U32 R15, R0, R5, RZ ;  /* 0x00000005000f7227 */ /* 0x002fe200078e00ff */
[----:B------:R-:W-:-:S03]  /*22f0*/  ISETP.NE.AND P1, PT, R4, 0x1, PT ;  /* 0x000000010400780c */ /* 0x000fc60003f25270 */
[----:B------:R-:W-:-:S03]  /*2300*/  IMAD.HI.U32 R5, R11, R5, RZ ;  /* 0x000000050b057227 */ /* 0x000fc600078e00ff */
[----:B------:R-:W1:Y:S01]  /*2310*/  LDC.64 R2, c[0x0][0xb28] ;  /* 0x0002ca00ff027b82 */ /* 0x000e620000000a00 */
[----:B--2---:R-:W-:-:S04]  /*2320*/  IMAD.HI.U32 R16, R10, R6, RZ ;  /* 0x000000060a107227 */ /* 0x004fc800078e00ff */
[----:B------:R-:W-:Y:S01]  /*2330*/  IMAD.HI.U32 R17, R12, R6, RZ ;  /* 0x000000060c117227 */ /* 0x000fe200078e00ff */
[----:B------:R-:W-:Y:S02]  /*2340*/  SHF.R.U32.HI R16, RZ, R7, R16 ;  /* 0x00000007ff107219 */ /* 0x000fe40000011610 */
[-C--:B----4-:R-:W-:Y:S02]  /*2350*/  SHF.R.U32.HI R15, RZ, R8.reuse, R15 ;  /* 0x00000008ff0f7219 */ /* 0x090fe4000001160f */
[----:B------:R-:W-:Y:S02]  /*2360*/  SHF.R.U32.HI R5, RZ, R8, R5 ;  /* 0x00000008ff057219 */ /* 0x000fe40000011605 */
[----:B------:R-:W-:Y:S02]  /*2370*/  SEL R15, R0, R15, !P1 ;  /* 0x0000000f000f7207 */ /* 0x000fe40004800000 */
[----:B------:R-:W-:Y:S02]  /*2380*/  SHF.R.U32.HI R17, RZ, R7, R17 ;  /* 0x00000007ff117219 */ /* 0x000fe40000011611 */
[----:B---3--:R-:W-:-:S02]  /*2390*/  ISETP.NE.AND P2, PT, R9, 0x1, PT ;  /* 0x000000010900780c */ /* 0x008fc40003f45270 */
[----:B------:R-:W-:Y:S02]  /*23a0*/  SEL R5, R11, R5, !P1 ;  /* 0x000000050b057207 */ /* 0x000fe40004800000 */
[----:B------:R-:W-:Y:S02]  /*23b0*/  SEL R16, R10, R16, !P2 ;  /* 0x000000100a107207 */ /* 0x000fe40005000000 */
[----:B------:R-:W-:Y:S01]  /*23c0*/  SEL R17, R12, R17, !P2 ;  /* 0x000000110c117207 */ /* 0x000fe20005000000 */
[----:B-1----:R-:W-:-:S04]  /*23d0*/  IMAD.HI.U32 R14, R15, R2, RZ ;  /* 0x000000020f0e7227 */ /* 0x002fc800078e00ff */
        /* <DEDUP_REMOVED lines=10> */
[----:B------:R-:W-:-:S04]  /*2480*/  @!P1 IMAD.HI.U32 R7, R17, R2, RZ ;  /* 0x0000000211079227 */ /* 0x000fc800078e00ff */
[----:B------:R-:W-:Y:S01]  /*2490*/  IMAD.MOV R2, RZ, RZ, -R6 ;  /* 0x000000ffff027224 */ /* 0x000fe200078e0a06 */
[----:B------:R-:W-:Y:S02]  /*24a0*/  @!P1 SHF.R.U32.HI R3, RZ, R3, R7 ;  /* 0x00000003ff039219 */ /* 0x000fe40000011607 */
[----:B------:R-:W-:Y:S01]  /*24b0*/  IADD3 R7, PT, PT, -R5, RZ, RZ ;  /* 0x000000ff05077210 */ /* 0x000fe20007ffe1ff */
[----:B------:R-:W-:Y:S01]  /*24c0*/  IMAD R2, R40, R2, R5 ;  /* 0x0000000228027224 */ /* 0x000fe200078e0205 */
        /* <DEDUP_REMOVED lines=10> */
.L_x_30:
[----:B------:R-:W1:Y:S02]  /*2570*/  LDCU UR4, c[0x0][0xb30] ;  /* 0x00016600ff0477ac */ /* 0x000e640008000800 */
[----:B-1----:R-:W-:-:S09]  /*2580*/  UISETP.NE.AND UP0, UPT, UR4, 0x1, UPT ;  /* 0x000000010400788c */ /* 0x002fd2000bf05270 */
[----:B------:R-:W-:Y:S05]  /*2590*/  BRA.U UP0, `(.L_x_31) ;  /* 0x0000000100407547 */ /* 0x000fea000b800000 */
[----:B------:R-:W1:Y:S08]  /*25a0*/  LDC.64 R4, c[0x0][0xb10] ;  /* 0x0002c400ff047b82 */ /* 0x000e700000000a00 */
[----:B------:R-:W2:Y:S08]  /*25b0*/  LDC.64 R2, c[0x0][0xb18] ;  /* 0x0002c600ff027b82 */ /* 0x000eb00000000a00 */
[----:B------:R-:W3:Y:S08]  /*25c0*/  LDC R6, c[0x0][0xb20] ;  /* 0x0002c800ff067b82 */ /* 0x000ef00000000800 */
[----:B------:R-:W4:Y:S01]  /*25d0*/  LDC R7, c[0x0][0xb0c] ;  /* 0x0002c300ff077b82 */ /* 0x000f220000000800 */
[----:B-1----:R-:W-:-:S05]  /*25e0*/  IMAD.HI.U32 R4, R12, R4, RZ ;  /* 0x000000040c047227 */ /* 0x002fca00078e00ff */
[----:B------:R-:W-:Y:S01]  /*25f0*/  SHF.R.U32.HI R4, RZ, R5, R4 ;  /* 0x00000005ff047219 */ /* 0x000fe20000011604 */
[----:B--2---:R-:W-:Y:S01]  /*2600*/  IMAD.HI.U32 R3, R11, R3, RZ ;  /* 0x000000030b037227 */ /* 0x004fe200078e00ff */
[----:B------:R-:W-:-:S04]  /*2610*/  ISETP.NE.AND P1, PT, R2, 0x1, PT ;  /* 0x000000010200780c */ /* 0x000fc80003f25270 */
[----:B---3--:R-:W-:-:S04]  /*2620*/  SHF.R.U32.HI R3, RZ, R6, R3 ;  /* 0x00000006ff037219 */ /* 0x008fc80000011603 */
[----:B------:R-:W-:Y:S02]  /*2630*/  SEL R3, R11, R3, !P1 ;  /* 0x000000030b037207 */ /* 0x000fe40004800000 */
[----:B----4-:R-:W-:-:S04]  /*2640*/  ISETP.NE.AND P2, PT, R7, 0x1, PT ;  /* 0x000000010700780c */ /* 0x010fc80003f45270 */
[----:B------:R-:W-:-:S05]  /*2650*/  SEL R4, R12, R4, !P2 ;  /* 0x000000040c047207 */ /* 0x000fca0005000000 */
[----:B------:R-:W-:Y:S02]  /*2660*/  IMAD.IADD R5, R3, 0x1, -R4 ;  /* 0x0000000103057824 */ /* 0x000fe400078e0a04 */
[----:B------:R-:W-:Y:S02]  /*2670*/  IMAD.IADD R3, R4, 0x1, -R3 ;  /* 0x0000000104037824 */ /* 0x000fe400078e0a03 */
[----:B------:R-:W-:Y:S02]  /*2680*/  IMAD R12, R5, R7, R12 ;  /* 0x00000007050c7224 */ /* 0x000fe400078e020c */
[----:B------:R-:W-:-:S07]  /*2690*/  IMAD R11, R3, R2, R11 ;  /* 0x00000002030b7224 */ /* 0x000fce00078e020b */
.L_x_31:
[----:B------:R-:W-:Y:S01]  /*26a0*/  UMOV UR20, UR31 ;  /* 0x0000001f00147c82 */ /* 0x000fe20008000000 */
[----:B------:R-:W-:Y:S01]  /*26b0*/  PLOP3.LUT P1, PT, PT, PT, PT, 0x80, 0x8 ;  /* 0x000000000008781c */ /* 0x000fe20003f2f070 */
[----:B------:R-:W-:Y:S01]  /*26c0*/  IMAD.IADD R18, R12, 0x1, R91 ;  /* 0x000000010c127824 */ /* 0x000fe200078e025b */
[----:B------:R-:W-:Y:S01]  /*26d0*/  LOP3.LUT R13, R13, 0x1, RZ, 0x3c, !PT ;  /* 0x000000010d0d7812 */ /* 0x000fe200078e3cff */
[----:B------:R-:W-:Y:S01]  /*26e0*/  IMAD.IADD R14, R11, 0x1, R90 ;  /* 0x000000010b0e7824 */ /* 0x000fe200078e025a */
[----:B------:R-:W-:Y:S09]  /*26f0*/  @P4 BRA `(.L_x_32) ;  /* 0xffffffec00604947 */ /* 0x000ff2000383ffff */
[----:B------:R-:W-:Y:S01]  /*2700*/  UIADD3 UR22, UPT, UPT, UR22, 0x40, URZ ;  /* 0x0000004016167890 */ /* 0x000fe2000fffe0ff */
[----:B------:R-:W-:-:S03]  /*2710*/  MOV R2, UR33 ;  /* 0x0000002100027c02 */ /* 0x000fc60008000f00 */
[----:B------:R-:W-:Y:S01]  /*2720*/  ULEA UR4, UR32, UR22, 0x3 ;  /* 0x0000001620047291 */ /* 0x000fe2000f8e18ff */
[----:B------:R-:W-:-:S08]  /*2730*/  SHF.L.U32 R2, R2, 0x1f, RZ ;  /* 0x0000001f02027819 */ /* 0x000fd000000006ff */
[----:B------:R-:W1:Y:S02]  /*2740*/  SYNCS.PHASECHK.TRANS64.TRYWAIT P0, [UR4], R2 ;  /* 0x00000002ff0075a7 */ /* 0x000e640008001104 */
[----:B-1----:R-:W-:Y:S05]  /*2750*/  @!P0 BRA `(.L_x_33) ;  /* 0x0000005000e48947 */ /* 0x002fea0003800000 */
.L_x_116:
[----:B------:R-:W-:-:S04]  /*2760*/  UIADD3 UR6, UPT, UPT, UR32, 0x1, URZ ;  /* 0x0000000120067890 */ /* 0x000fc8000fffe0ff */
[----:B------:R-:W-:-:S04]  /*2770*/  UISETP.NE.AND UP0, UPT, UR6, 0x8, UPT ;  /* 0x000000080600788c */ /* 0x000fc8000bf05270 */
[----:B------:R-:W-:Y:S02]  /*2780*/  USEL UR5, URZ, 0x1, UP0 ;  /* 0x00000001ff057887 */ /* 0x000fe40008000000 */
[----:B------:R-:W-:Y:S02]  /*2790*/  USEL UR6, UR6, URZ, UP0 ;  /* 0x000000ff06067287 */ /* 0x000fe40008000000 */
[----:B------:R-:W-:Y:S02]  /*27a0*/  ULOP3.LUT UR5, UR33, UR5, URZ, 0x3c, !UPT ;  /* 0x0000000521057292 */ /* 0x000fe4000f8e3cff */
[----:B------:R-:W-:-:S04]  /*27b0*/  ULEA UR4, UR6, UR22, 0x3 ;  /* 0x0000001606047291 */ /* 0x000fc8000f8e18ff */
[----:B-1----:R-:W-:-:S04]  /*27c0*/  MOV R2, UR5 ;  /* 0x0000000500027c02 */ /* 0x002fc80008000f00 */
[----:B------:R-:W-:-:S04]  /*27d0*/  SHF.L.U32 R2, R2, 0x1f, RZ ;  /* 0x0000001f02027819 */ /* 0x000fc800000006ff */
[----:B------:R-:W1:Y:S02]  /*27e0*/  SYNCS.PHASECHK.TRANS64.TRYWAIT P0, [UR4], R2 ;  /* 0x00000002ff0075a7 */ /* 0x000e640008001104 */
[----:B-1----:R-:W-:Y:S05]  /*27f0*/  @!P0 BRA `(.L_x_34) ;  /* 0x0000005000d48947 */ /* 0x002fea0003800000 */
.L_x_118:
        /* <DEDUP_REMOVED lines=10> */
.L_x_120:
        /* <DEDUP_REMOVED lines=10> */
.L_x_122:
        /* <DEDUP_REMOVED lines=10> */
.L_x_124:
        /* <DEDUP_REMOVED lines=10> */
.L_x_126:
        /* <DEDUP_REMOVED lines=10> */
.L_x_128:
[----:B------:R-:W-:-:S04]  /*2b20*/  UIADD3 UR6, UPT, UPT, UR6, 0x1, URZ ;  /* 0x0000000106067890 */ /* 0x000fc8000fffe0ff */
[----:B------:R-:W-:-:S04]  /*2b30*/  UISETP.NE.AND UP0, UPT, UR6, 0x8, UPT ;  /* 0x000000080600788c */ /* 0x000fc8000bf05270 */
[----:B------:R-:W-:Y:S02]  /*2b40*/  USEL UR4, URZ, 0x1, UP0 ;  /* 0x00000001ff047887 */ /* 0x000fe40008000000 */
[----:B------:R-:W-:Y:S02]  /*2b50*/  USEL UR6, UR6, URZ, UP0 ;  /* 0x000000ff06067287 */ /* 0x000fe40008000000 */
[----:B------:R-:W-:Y:S02]  /*2b60*/  ULOP3.LUT UR4, UR5, UR4, URZ, 0x3c, !UPT ;  /* 0x0000000405047292 */ /* 0x000fe4000f8e3cff */
[----:B------:R-:W-:-:S04]  /*2b70*/  ULEA UR6, UR6, UR22, 0x3 ;  /* 0x0000001606067291 */ /* 0x000fc8000f8e18ff */
[----:B-1----:R-:W-:Y:S02]  /*2b80*/  IMAD.U32 R2, RZ, RZ, UR4 ;  /* 0x00000004ff027e24 */ /* 0x002fe4000f8e00ff */
[----:B------:R-:W-:-:S03]  /*2b90*/  MOV R0, UR6 ;  /* 0x0000000600007c02 */ /* 0x000fc60008000f00 */
[----:B------:R-:W-:-:S07]  /*2ba0*/  SHF.L.U32 R2, R2, 0x1f, RZ ;  /* 0x0000001f02027819 */ /* 0x000fce00000006ff */
.L_x_40:
[----:B-1----:R1:W2:Y:S02]  /*2bb0*/  SYNCS.PHASECHK.TRANS64.TRYWAIT P0, [R0+URZ], R2 ;  /* 0x00000002000075a7 */ /* 0x0022a400080011ff */
[----:B--2---:R-:W-:Y:S05]  /*2bc0*/  @!P0 NANOSLEEP.SYNCS 0x989680 ;  /* 0x009896800000895d */ /* 0x004fea0003900000 */
[----:B------:R-:W2:Y:S02]  /*2bd0*/  @!P0 SYNCS.PHASECHK.TRANS64 P0, [R0+URZ], R2 ;  /* 0x00000002000085a7 */ /* 0x000ea400080010ff */
[----:B--2---:R-:W-:Y:S05]  /*2be0*/  @P0 EXIT ;  /* 0x000000000000094d */ /* 0x004fea0003800000 */
[----:B------:R-:W-:Y:S05]  /*2bf0*/  BRA `(.L_x_40) ;  /* 0xfffffffc00ec7947 */ /* 0x000fea000383ffff */
.L_x_16:
[----:B------:R-:W-:-:S04]  /*2c00*/  UISETP.NE.AND UP0, UPT, UR45, URZ, UPT ;  /* 0x000000ff2d00728c */ /* 0x000fc8000bf05270 */
[----:B------:R-:W-:-:S09]  /*2c10*/  UISETP.NE.OR UP0, UPT, UR6, 0x1, UP0 ;  /* 0x000000010600788c */ /* 0x000fd20008705670 */
[----:B------:R-:W-:Y:S05]  /*2c20*/  BRA.U UP0, `(.L_x_41) ;  /* 0x0000000100b07547 */ /* 0x000fea000b800000 */
[----:B------:R-:W-:Y:S01]  /*2c30*/  UMOV UR4, 0x400 ;  /* 0x0000040000047882 */ /* 0x000fe20000000000 */
[----:B------:R-:W-:Y:S01]  /*2c40*/  HFMA2 R3, -RZ, RZ, 0, 5.9604644775390625e-08 ;  /* 0x00000001ff037431 */ /* 0x000fe200000001ff */
[----:B------:R-:W-:Y:S01]  /*2c50*/  ULEA UR45, UR45, UR4, 0x18 ;  /* 0x000000042d2d7291 */ /* 0x000fe2000f8ec0ff */
[----:B------:R-:W-:Y:S01]  /*2c60*/  ISETP.NE.AND P0, PT, R2, RZ, PT ;  /* 0x000000ff0200720c */ /* 0x000fe20003f05270 */
[----:B------:R-:W-:Y:S02]  /*2c70*/  IMAD.MOV.U32 R8, RZ, RZ, RZ ;  /* 0x000000ffff087224 */ /* 0x000fe400078e00ff */
[----:B------:R-:W-:Y:S02]  /*2c80*/  UIADD3 UR6, UPT, UPT, UR45, 0xc8, URZ ;  /* 0x000000c82d067890 */ /* 0x000fe4000fffe0ff */
[----:B------:R-:W-:Y:S02]  /*2c90*/  UIADD3 UR7, UPT, UPT, UR45, 0xc0, URZ ;  /* 0x000000c02d077890 */ /* 0x000fe4000fffe0ff */
[----:B------:R-:W-:-:S12]  /*2ca0*/  UPRMT UR6, URZ, 0x654, UR6 ;  /* 0x00000654ff067896 */ /* 0x000fd80008000006 */
.L_x_44:
[----:B------:R-:W-:Y:S01]  /*2cb0*/  SHF.L.U32 R6, R3, 0x1f, RZ ;  /* 0x0000001f03067819 */ /* 0x000fe200000006ff */
[----:B------:R-:W-:Y:S02]  /*2cc0*/  IMAD.U32 R4, RZ, RZ, UR7 ;  /* 0x00000007ff047e24 */ /* 0x000fe4000f8e00ff */
[----:B------:R-:W-:Y:S01]  /*2cd0*/  @!P0 IMAD.MOV.U32 R5, RZ, RZ, 0x10 ;  /* 0x00000010ff058424 */ /* 0x000fe200078e00ff */
[----:B------:R-:W1:Y:S02]  /*2ce0*/  SYNCS.PHASECHK.TRANS64.TRYWAIT P1, [UR45+0xc8], R6 ;  /* 0x0000c806ff0075a7 */ /* 0x000e64000802112d */
[----:B------:R-:W-:-:S04]  /*2cf0*/  PRMT R4, R2, 0x654, R4 ;  /* 0x0000065402047816 */ /* 0x000fc80000000004 */
[----:B------:R-:W-:Y:S01]  /*2d00*/  SEL R0, R4, R0, !P0 ;  /* 0x0000000004007207 */ /* 0x000fe20004000000 */
[----:B-1----:R-:W-:Y:S06]  /*2d10*/  @!P1 BRA `(.L_x_42) ;  /* 0x00000050001c9947 */ /* 0x002fec0003800000 */
.L_x_130:
[----:B------:R-:W-:Y:S01]  /*2d20*/  UIADD3 UR4, UPT, UPT, UR45, 0x100, URZ ;  /* 0x000001002d047890 */ /* 0x000fe2000fffe0ff */
[----:B------:R2:W-:Y:S01]  /*2d30*/  @!P0 SYNCS.ARRIVE.TRANS64.RED RZ, [R0+URZ], R5 ;  /* 0x0000000500ff89a7 */ /* 0x0005e200080004ff */
[----:B------:R-:W-:Y:S01]  /*2d40*/  UIADD3 UR5, UPT, UPT, UR45, 0xc0, URZ ;  /* 0x000000c02d057890 */ /* 0x000fe2000fffe0ff */
[----:B------:R-:W-:-:S08]  /*2d50*/  LOP3.LUT R3, R3, 0x1, RZ, 0x3c, !PT ;  /* 0x0000000103037812 */ /* 0x000fd000078e3cff */
[----:B------:R-:W-:Y:S06]  /*2d60*/  UGETNEXTWORKID.BROADCAST [UR4], [UR5] ;  /* 0x00000000040073ca */ /* 0x000fec0008000100 */
[----:B--2---:R-:W-:-:S04]  /*2d70*/  SHF.L.U32 R5, R8, 0x1f, RZ ;  /* 0x0000001f08057819 */ /* 0x004fc800000006ff */
[----:B------:R-:W2:Y:S02]  /*2d80*/  SYNCS.PHASECHK.TRANS64.TRYWAIT P1, [UR45+0xc0], R5 ;  /* 0x0000c005ff0075a7 */ /* 0x000ea4000802112d */
[----:B--2---:R-:W-:Y:S05]  /*2d90*/  @!P1 BRA `(.L_x_43) ;  /* 0x0000005000149947 */ /* 0x004fea0003800000 */
.L_x_132:
[----:B-1----:R-:W1:Y:S01]  /*2da0*/  LDS.128 R4, [UR45+0x100] ;  /* 0x0001002dff047984 */ /* 0x002e620008000c00 */
[----:B------:R-:W-:Y:S01]  /*2db0*/  LOP3.LUT R8, R8, 0x1, RZ, 0x3c, !PT ;  /* 0x0000000108087812 */ /* 0x000fe200078e3cff */
[----:B------:R-:W-:Y:S01]  /*2dc0*/  @!PT LDS RZ, [RZ] ;  /* 0x00000000fffff984 */ /* 0x000fe20000000800 */
[----:B------:R-:W-:Y:S01]  /*2dd0*/  @!PT LDS RZ, [RZ] ;  /* 0x00000000fffff984 */ /* 0x000fe20000000800 */
[----:B------:R-:W-:Y:S01]  /*2de0*/  @!PT LDS RZ, [RZ] ;  /* 0x00000000fffff984 */ /* 0x000fe20000000800 */
[----:B------:R-:W-:Y:S01]  /*2df0*/  @!PT LDS RZ, [RZ] ;  /* 0x00000000fffff984 */ /* 0x000fe20000000800 */
[----:B------:R2:W-:Y:S06]  /*2e00*/  MEMBAR.ALL.CTA ;  /* 0x0000000000007992 */ /* 0x0005ec0000008000 */
[----:B--2---:R-:W2:Y:S02]  /*2e10*/  FENCE.VIEW.ASYNC.S ;  /* 0x00000000000073c6 */ /* 0x004ea40000000000 */
[----:B--2---:R-:W-:Y:S01]  /*2e20*/  SYNCS.ARRIVE.TRANS64.RED.A1T0 RZ, [UR6], RZ ;  /* 0x000000ffffff79a7 */ /* 0x004fe20008100406 */
[----:B-1----:R-:W-:-:S13]  /*2e30*/  LOP3.LUT P1, RZ, R6, 0x1, RZ, 0xc0, !PT ;  /* 0x0000000106ff7812 */ /* 0x002fda000782c0ff */
[----:B------:R-:W-:Y:S05]  /*2e40*/  @P1 BRA `(.L_x_44) ;  /* 0xfffffffc00981947 */ /* 0x000fea000383ffff */
[----:B------:R-:W-:-:S04]  /*2e50*/  SHF.L.U32 R0, R3, 0x1f, RZ ;  /* 0x0000001f03007819 */ /* 0x000fc800000006ff */
[----:B------:R-:W1:Y:S02]  /*2e60*/  SYNCS.PHASECHK.TRANS64 P0, [UR45+0xc8], R0 ;  /* 0x0000c800ff0075a7 */ /* 0x000e64000800102d */
[----:B-1----:R-:W-:Y:S05]  /*2e70*/  @P0 EXIT ;  /* 0x000000000000094d */ /* 0x002fea0003800000 */
[----:B------:R-:W-:-:S07]  /*2e80*/  MOV R0, UR45 ;  /* 0x0000002d00007c02 */ /* 0x000fce0008000f00 */
.L_x_45:
[----:B-1----:R-:W-:-:S04]  /*2e90*/  SHF.L.U32 R2, R3, 0x1f, RZ ;  /* 0x0000001f03027819 */ /* 0x002fc800000006ff */
[----:B------:R1:W2:Y:S03]  /*2ea0*/  SYNCS.PHASECHK.TRANS64.TRYWAIT P0, [R0+URZ+0xc8], R2 ;  /* 0x0000c802000075a7 */ /* 0x0002a600080011ff */
[----:B--2---:R-:W-:Y:S05]  /*2eb0*/  @!P0 NANOSLEEP.SYNCS 0x989680 ;  /* 0x009896800000895d */ /* 0x004fea0003900000 */
[----:B------:R-:W2:Y:S02]  /*2ec0*/  @!P0 SYNCS.PHASECHK.TRANS64 P0, [R0+URZ+0xc8], R2 ;  /* 0x0000c802000085a7 */ /* 0x000ea400080010ff */
[----:B--2---:R-:W-:Y:S05]  /*2ed0*/  @P0 EXIT ;  /* 0x000000000000094d */ /* 0x004fea0003800000 */
[----:B------:R-:W-:Y:S05]  /*2ee0*/  BRA `(.L_x_45) ;  /* 0xfffffffc00e87947 */ /* 0x000fea000383ffff */
.L_x_41:
[----:B------:R-:W-:-:S09]  /*2ef0*/  UISETP.NE.AND UP0, UPT, UR6, URZ, UPT ;  /* 0x000000ff0600728c */ /* 0x000fd2000bf05270 */
[----:B------:R-:W-:Y:S05]  /*2f00*/  BRA.U UP0, `(.L_x_46) ;  /* 0x0000000d00787547 */ /* 0x000fea000b800000 */
[----:B------:R-:W-:Y:S01]  /*2f10*/  UMOV UR4, 0x40 ;  /* 0x0000004000047882 */ /* 0x000fe20000000000 */
[----:B------:R-:W-:Y:S01]  /*2f20*/  NOP ;  /* 0x0000000000007918 */ /* 0x000fe20000000000 */
[----:B------:R-:W-:Y:S01]  /*2f30*/  ULEA UR4, UR45, UR4, 0x18 ;  /* 0x000000042d047291 */ /* 0x000fe2000f8ec0ff */
[----:B------:R-:W-:Y:S02]  /*2f40*/  UMOV UR5, 0x400 ;  /* 0x0000040000057882 */ /* 0x000fe40000000000 */
[----:B------:R-:W-:-:S06]  /*2f50*/  ULEA UR45, UR45, UR5, 0x18 ;  /* 0x000000052d2d7291 */ /* 0x000fcc000f8ec0ff */
[----:B------:R-:W1:Y:S02]  /*2f60*/  LDS.U8 R0, [UR4+0x1c] ;  /* 0x00001c04ff007984 */ /* 0x000e640008000000 */
[----:B-1----:R-:W-:-:S13]  /*2f70*/  ISETP.NE.AND P0, PT, R0, RZ, PT ;  /* 0x000000ff0000720c */ /* 0x002fda0003f05270 */
[----:B------:R-:W-:Y:S05]  /*2f80*/  @P0 BRA `(.L_x_47) ;  /* 0x0000000000580947 */ /* 0x000fea0003800000 */
[----:B------:R-:W-:-:S13]  /*2f90*/  ELECT P0, URZ, PT ;  /* 0x0000000000ff782f */ /* 0x000fda0003800000 */
[----:B------:R-:W-:Y:S05]  /*2fa0*/  @!P0 BRA `(.L_x_48) ;  /* 0x0000000000608947 */ /* 0x000fea0003800000 */
[----:B------:R-:W-:Y:S01]  /*2fb0*/  UMOV UR5, 0x10 ;  /* 0x0000001000057882 */ /* 0x000fe20000000000 */
[----:B------:R-:W-:Y:S01]  /*2fc0*/  HFMA2 R0, -RZ, RZ, 0, 5.9604644775390625e-08 ;  /* 0x00000001ff007431 */ /* 0x000fe200000001ff */
[----:B------:R-:W-:-:S03]  /*2fd0*/  MOV R2, 0xffff ;  /* 0x0000ffff00027802 */ /* 0x000fc60000000f00 */
[----:B------:R-:W-:Y:S04]  /*2fe0*/  DEPBAR.LE SB1, 0x36 ;  /* 0x00009d800000791a */ /* 0x000fe80000000000 */
[----:B------:R-:W1:Y:S02]  /*2ff0*/  UTCATOMSWS.FIND_AND_SET.ALIGN UP0, UR5, UR5 ;  /* 0x00000005000575e3 */ /* 0x000e640008000800 */
[----:B-1----:R-:W-:Y:S01]  /*3000*/  MOV R3, UR5 ;  /* 0x0000000500037c02 */ /* 0x002fe20008000f00 */
[----:B------:R-:W-:Y:S06]  /*3010*/  BRA.U UP0, `(.L_x_49) ;  /* 0x0000000100187547 */ /* 0x000fec000b800000 */
.L_x_50:
[----:B------:R-:W-:Y:S05]  /*3020*/  NANOSLEEP 0x64 ;  /* 0x000000640000795d */ /* 0x000fea0003800000 */
[----:B------:R-:W-:-:S05]  /*3030*/  UMOV UR5, 0x10 ;  /* 0x0000001000057882 */ /* 0x000fca0000000000 */
[----:B------:R-:W-:Y:S04]  /*3040*/  DEPBAR.LE SB1, 0x36 ;  /* 0x00009d800000791a */ /* 0x000fe80000000000 */
[----:B------:R-:W1:Y:S02]  /*3050*/  UTCATOMSWS.FIND_AND_SET.ALIGN UP0, UR5, UR5 ;  /* 0x00000005000575e3 */ /* 0x000e640008000800 */
[----:B-1----:R-:W-:Y:S01]  /*3060*/  MOV R3, UR5 ;  /* 0x0000000500037c02 */ /* 0x002fe20008000f00 */
[----:B------:R-:W-:Y:S05]  /*3070*/  BRA.U !UP0, `(.L_x_50) ;  /* 0xfffffffd08e87547 */ /* 0x000fea000b83ffff */
.L_x_49:
[-C--:B------:R-:W-:Y:S02]  /*3080*/  SHF.L.U32 R2, R2, R3.reuse, RZ ;  /* 0x0000000302027219 */ /* 0x080fe400000006ff */
[----:B------:R-:W-:Y:S01]  /*3090*/  SHF.L.U32 R0, R0, R3, RZ ;  /* 0x0000000300007219 */ /* 0x000fe200000006ff */
[----:B------:R-:W-:Y:S02]  /*30a0*/  IMAD.SHL.U32 R3, R3, 0x20, RZ ;  /* 0x0000002003037824 */ /* 0x000fe400078e00ff */
[----:B------:R1:W-:Y:S04]  /*30b0*/  ATOMS.OR RZ, [UR4+0x14], R2 ;  /* 0x00001402ffff798c */ /* 0x0003e8000b000004 */
[----:B------:R1:W-:Y:S04]  /*30c0*/  ATOMS.OR RZ, [UR4+0x18], R0 ;  /* 0x00001800ffff798c */ /* 0x0003e8000b000004 */
[----:B------:R1:W-:Y:S01]  /*30d0*/  STS [UR45+0x110], R3 ;  /* 0x00011003ff007988 */ /* 0x0003e2000800082d */
[----:B------:R-:W-:Y:S05]  /*30e0*/  BRA `(.L_x_48) ;  /* 0x0000000000107947 */ /* 0x000fea0003800000 */
.L_x_47:
[----:B------:R-:W-:Y:S02]  /*30f0*/  MOV R0, 0xffffffff ;  /* 0xffffffff00007802 */ /* 0x000fe40000000f00 */
[----:B------:R-:W-:-:S03]  /*3100*/  MOV R2, 0x3130 ;  /* 0x0000313000027802 */ /* 0x000fc60000000f00 */
[----:B------:R1:W-:Y:S04]  /*3110*/  STS [UR45+0x110], R0 ;  /* 0x00011000ff007988 */ /* 0x0003e8000800082d */
[----:B-1-3-5:R-:W-:Y:S05]  /*3120*/  CALL.REL.NOINC `($__internal_1_$__cuda_sm10x_tcgen05_guardrail_trap_phase_invalid_during_alloc) ;  /* 0x0000005000ac7944 */ /* 0x02afea0003c00000 */
.L_x_48:
[----:B------:R-:W-:Y:S05]  /*3130*/  WARPSYNC.ALL ;  /* 0x0000000000007948 */ /* 0x000fea0003800000 */
[----:B------:R-:W2:Y:S01]  /*3140*/  S2UR UR6, SR_CgaCtaId ;  /* 0x00000000000679c3 */ /* 0x000ea20000008800 */
[----:B------:R-:W-:Y:S01]  /*3150*/  UMOV UR4, 0x400 ;  /* 0x0000040000047882 */ /* 0x000fe20000000000 */
[----:B------:R-:W-:-:S06]  /*3160*/  NOP ;  /* 0x0000000000007918 */ /* 0x000fcc0000000000 */
[----:B------:R-:W-:Y:S06]  /*3170*/  BAR.ARV 0x6, 0xa0 ;  /* 0x0182800000007b1d */ /* 0x000fec0000002000 */
[----:B------:R-:W-:Y:S01]  /*3180*/  IMAD.MOV.U32 R8, RZ, RZ, 0x1 ;  /* 0x00000001ff087424 */ /* 0x000fe200078e00ff */
[----:B------:R-:W-:Y:S01]  /*3190*/  UMOV UR15, URZ ;  /* 0x000000ff000f7c82 */ /* 0x000fe20008000000 */
[----:B------:R-:W-:Y:S01]  /*31a0*/  UMOV UR14, URZ ;  /* 0x000000ff000e7c82 */ /* 0x000fe20008000000 */
[----:B------:R-:W-:Y:S01]  /*31b0*/  UMOV UR24, 0x0 ;  /* 0x0000000000187882 */ /* 0x000fe20000000000 */
[----:B------:R-:W-:Y:S01]  /*31c0*/  UMOV UR25, 0x8100490 ;  /* 0x0810049000197882 */ /* 0x000fe20000000000 */
[----:B------:R-:W-:Y:S01]  /*31d0*/  UMOV UR22, 0x0 ;  /* 0x0000000000167882 */ /* 0x000fe20000000000 */
[----:B------:R-:W-:Y:S01]  /*31e0*/  UMOV UR23, 0x8100490 ;  /* 0x0810049000177882 */ /* 0x000fe20000000000 */
[----:B------:R-:W-:Y:S01]  /*31f0*/  UMOV UR20, 0x0 ;  /* 0x0000000000147882 */ /* 0x000fe20000000000 */
[----:B------:R-:W-:Y:S01]  /*3200*/  UMOV UR21, 0x8100490 ;  /* 0x0810049000157882 */ /* 0x000fe20000000000 */
[----:B------:R-:W-:Y:S01]  /*3210*/  UMOV UR18, 0x0 ;  /* 0x0000000000127882 */ /* 0x000fe20000000000 */
[----:B--2---:R-:W-:Y:S01]  /*3220*/  ULEA UR6, UR6, UR4, 0x18 ;  /* 0x0000000406067291 */ /* 0x004fe2000f8ec0ff */
[----:B------:R-:W2:Y:S03]  /*3230*/  LDCU.64 UR4, c[0x0][0x388] ;  /* 0x00007100ff0477ac */ /* 0x000ea60008000a00 */
[----:B------:R-:W-:-:S02]  /*3240*/  UIADD3 UR9, UPT, UPT, UR6, 0x6400, URZ ;  /* 0x0000640006097890 */ /* 0x000fc4000fffe0ff */
[----:B------:R-:W-:-:S03]  /*3250*/  UIADD3 UR10, UPT, UPT, UR6, 0x26400, URZ ;  /* 0x00026400060a7890 */ /* 0x000fc6000fffe0ff */
[----:B------:R-:W1:Y:S01]  /*3260*/  LDS R9, [UR6+0x110] ;  /* 0x00011006ff097984 */ /* 0x000e620008000800 */
[----:B------:R-:W-:Y:S02]  /*3270*/  USHF.R.U32.HI UR9, URZ, 0x4, UR9 ;  /* 0x00000004ff097899 */ /* 0x000fe40008011609 */
[----:B------:R-:W-:Y:S02]  /*3280*/  USHF.R.U32.HI UR10, URZ, 0x4, UR10 ;  /* 0x00000004ff0a7899 */ /* 0x000fe4000801160a */
[----:B------:R-:W-:Y:S02]  /*3290*/  ULOP3.LUT UR9, UR9, 0x3fff, URZ, 0xc0, !UPT ;  /* 0x00003fff09097892 */ /* 0x000fe4000f8ec0ff */
[----:B------:R-:W-:Y:S02]  /*32a0*/  ULOP3.LUT UR10, UR10, 0x3fff, URZ, 0xc0, !UPT ;  /* 0x00003fff0a0a7892 */ /* 0x000fe4000f8ec0ff */
[----:B------:R-:W-:Y:S02]  /*32b0*/  ULOP3.LUT UR9, UR9, 0x10000, URZ, 0xfc, !UPT ;  /* 0x0001000009097892 */ /* 0x000fe4000f8efcff */
[----:B--2---:R-:W-:-:S02]  /*32c0*/  UIADD3 UR7, UPT, UPT, UR4, 0x3f, URZ ;  /* 0x0000003f04077890 */ /* 0x004fc4000fffe0ff */
[----:B------:R-:W-:Y:S02]  /*32d0*/  ULOP3.LUT UR10, UR10, 0x10000, URZ, 0xfc, !UPT ;  /* 0x000100000a0a7892 */ /* 0x000fe4000f8efcff */
[----:B------:R-:W-:Y:S01]  /*32e0*/  USHF.R.S32.HI UR4, URZ, 0x1f, UR7 ;  /* 0x0000001fff047899 */ /* 0x000fe20008011407 */
[----:B------:R-:W-:-:S03]  /*32f0*/  UMOV UR19, 0x8100490 ;  /* 0x0810049000137882 */ /* 0x000fc60000000000 */
[----:B------:R-:W-:-:S04]  /*3300*/  ULEA.HI UR7, UR4, UR7, URZ, 0x6 ;  /* 0x0000000704077291 */ /* 0x000fc8000f8f30ff */
[----:B------:R-:W-:-:S03]  /*3310*/  USHF.R.S32.HI UR7, URZ, 0x6, UR7 ;  /* 0x00000006ff077899 */ /* 0x000fc60008011407 */
[----:B------:R-:W2:Y:S01]  /*3320*/  LDCU UR4, c[0x0][0x390] ;  /* 0x00007200ff0477ac */ /* 0x000ea20008000800 */
[----:B------:R-:W-:Y:S02]  /*3330*/  UIMAD UR7, UR7, UR5, URZ ;  /* 0x00000005070772a4 */ /* 0x000fe4000f8e02ff */
[----:B------:R-:W-:-:S04]  /*3340*/  UIADD3 UR5, UPT, UPT, UR6, 0xc8, URZ ;  /* 0x000000c806057890 */ /* 0x000fc8000fffe0ff */
[----:B------:R-:W-:Y:S01]  /*3350*/  UPRMT UR5, URZ, 0x654, UR5 ;  /* 0x00000654ff057896 */ /* 0x000fe20008000005 */
[C---:B-1----:R-:W-:Y:S01]  /*3360*/  VIADD R3, R9.reuse, 0x40 ;  /* 0x0000004009037836 */ /* 0x042fe20000000000 */
[----:B------:R-:W-:Y:S01]  /*3370*/  LOP3.LUT R2, R9, 0xffff, RZ, 0xc0, !PT ;  /* 0x0000ffff09027812 */ /* 0x000fe200078ec0ff */
[----:B--2---:R-:W-:-:S03]  /*3380*/  UIMAD UR4, UR7, UR4, URZ ;  /* 0x00000004070472a4 */ /* 0x004fc6000f8e02ff */
[----:B------:R-:W-:Y:S01]  /*3390*/  LOP3.LUT R3, R3, 0xffff, RZ, 0xc0, !PT ;  /* 0x0000ffff03037812 */ /* 0x000fe200078ec0ff */
[----:B------:R-:W-:-:S04]  /*33a0*/  UIADD3 UR16, UPT, UPT, UR4, -0x1, URZ ;  /* 0xffffffff04107890 */ /* 0x000fc8000fffe0ff */
[----:B------:R1:W-:Y:S01]  /*33b0*/  STL.64 [R1], R2 ;  /* 0x0000000201007387 */ /* 0x0003e20000100a00 */
[----:B------:R-:W-:Y:S01]  /*33c0*/  UISETP.GE.AND UP2, UPT, UR4, 0x1, UPT ;  /* 0x000000010400788c */ /* 0x000fe2000bf46270 */
[----:B-1----:R-:W-:-:S10]  /*33d0*/  CS2R R2, SRZ ;  /* 0x0000000000027805 */ /* 0x002fd4000001ff00 */
.L_x_57:
[----:B-1----:R-:W-:-:S04]  /*33e0*/  SHF.L.U32 R4, R3, 0x1f, RZ ;  /* 0x0000001f03047819 */ /* 0x002fc800000006ff */
[----:B------:R-:W1:Y:S02]  /*33f0*/  SYNCS.PHASECHK.TRANS64.TRYWAIT P0, [UR6+0xc0], R4 ;  /* 0x0000c004ff0075a7 */ /* 0x000e640008001106 */
[----:B-12-4-:R-:W-:Y:S05]  /*3400*/  @!P0 BRA `(.L_x_51) ;  /* 0x0000004800908947 */ /* 0x016fea0003800000 */
.L_x_134:
[----:B-1----:R-:W1:Y:S01]  /*3410*/  LDS.128 R4, [UR6+0x100] ;  /* 0x00010006ff047984 */ /* 0x002e620008000c00 */
[----:B------:R-:W-:Y:S01]  /*3420*/  ULEA UR8, UR15, UR6, 0x3 ;  /* 0x000000060f087291 */ /* 0x000fe2000f8e18ff */
[----:B------:R-:W-:Y:S01]  /*3430*/  SHF.L.U32 R0, R8, 0x1f, RZ ;  /* 0x0000001f08007819 */ /* 0x000fe200000006ff */
[----:B------:R-:W-:Y:S01]  /*3440*/  @!PT LDS RZ, [RZ] ;  /* 0x00000000fffff984 */ /* 0x000fe20000000800 */
[----:B------:R-:W-:Y:S01]  /*3450*/  @!PT LDS RZ, [RZ] ;  /* 0x00000000fffff984 */ /* 0x000fe20000000800 */
[----:B------:R-:W-:Y:S01]  /*3460*/  @!PT LDS RZ, [RZ] ;  /* 0x00000000fffff984 */ /* 0x000fe20000000800 */
[----:B------:R-:W-:Y:S01]  /*3470*/  @!PT LDS RZ, [RZ] ;  /* 0x00000000fffff984 */ /* 0x000fe20000000800 */
[----:B------:R2:W-:Y:S06]  /*3480*/  MEMBAR.ALL.CTA ;  /* 0x0000000000007992 */ /* 0x0005ec0000008000 */
[----:B--2---:R-:W2:Y:S02]  /*3490*/  FENCE.VIEW.ASYNC.S ;  /* 0x00000000000073c6 */ /* 0x004ea40000000000 */
[----:B--2---:R-:W-:Y:S01]  /*34a0*/  SYNCS.ARRIVE.TRANS64.RED.A1T0 RZ, [UR5], RZ ;  /* 0x000000ffffff79a7 */ /* 0x004fe20008100405 */
[----:B------:R-:W2:Y:S01]  /*34b0*/  SYNCS.PHASECHK.TRANS64.TRYWAIT P0, [UR8+0xe0], R0 ;  /* 0x0000e000ff0075a7 */ /* 0x000ea20008001108 */
[----:B-1----:R-:W-:Y:S01]  /*34c0*/  LOP3.LUT P3, RZ, R6, 0x1, RZ, 0xc0, !PT ;  /* 0x0000000106ff7812 */ /* 0x002fe2000786c0ff */
[----:B--2---:R-:W-:-:S12]  /*34d0*/  @!P0 BRA `(.L_x_52) ;  /* 0x0000004800748947 */ /* 0x004fd80003800000 */
.L_x_136:
[----:B------:R-:W-:Y:S05]  /*34e0*/  BRA.U !UP2, `(.L_x_53) ;  /* 0x000000010af07547 */ /* 0x000fea000b800000 */
[----:B-1----:R-:W-:Y:S01]  /*34f0*/  IMAD.U32 R0, RZ, RZ, UR15 ;  /* 0x0000000fff007e24 */ /* 0x002fe2000f8e00ff */
[----:B------:R-:W-:-:S04]  /*3500*/  ULEA UR4, UR14, UR6, 0x3 ;  /* 0x000000060e047291 */ /* 0x000fc8000f8e18ff */
[----:B------:R-:W-:-:S05]  /*3510*/  LEA R0, R0, R1, 0x2 ;  /* 0x0000000100007211 */ /* 0x000fca00078e10ff */
[----:B------:R1:W5:Y:S01]  /*3520*/  LDL R4, [R0] ;  /* 0x0000000000047983 */ /* 0x0003620000100800 */
[----:B------:R-:W-:Y:S01]  /*3530*/  UPLOP3.LUT UP3, UPT, UPT, UPT, UPT, 0x40, 0x4 ;  /* 0x000000000004789c */ /* 0x000fe20003f6e870 */
[----:B------:R-:W-:Y:S01]  /*3540*/  UMOV UR13, UR16 ;  /* 0x00000010000d7c82 */ /* 0x000fe20008000000 */
[----:B------:R-:W-:Y:S01]  /*3550*/  UMOV UR12, UR14 ;  /* 0x0000000e000c7c82 */ /* 0x000fe20008000000 */
[----:B-1----:R-:W-:-:S04]  /*3560*/  SHF.L.U32 R0, R2, 0x1f, RZ ;  /* 0x0000001f02007819 */ /* 0x002fc800000006ff */
[----:B------:R1:W2:Y:S04]  /*3570*/  SYNCS.PHASECHK.TRANS64.TRYWAIT P2, [UR4], R0 ;  /* 0x00000000ff0075a7 */ /* 0x0002a80008041104 */
.L_x_56:
[----:B----4-:R-:W-:Y:S01]  /*3580*/  ULEA UR7, UR12, UR6, 0x3 ;  /* 0x000000060c077291 */ /* 0x010fe2000f8e18ff */
[----:B-12---:R-:W-:Y:S11]  /*3590*/  @P2 BRA `(.L_x_54) ;  /* 0x00000000000c2947 */ /* 0x006ff60003800000 */
[----:B------:R-:W-:Y:S04]  /*35a0*/  SHF.L.U32 R5, R2, 0x1f, RZ ;  /* 0x0000001f02057819 */ /* 0x000fe800000006ff */
[----:B------:R-:W2:Y:S02]  /*35b0*/  SYNCS.PHASECHK.TRANS64.TRYWAIT P0, [UR7], R5 ;  /* 0x00000005ff0075a7 */ /* 0x000ea40008001107 */
[----:B--2---:R-:W-:Y:S05]  /*35c0*/  @!P0 BRA `(.L_x_55) ;  /* 0x0000004800508947 */ /* 0x004fea0003800000 */
.L_x_54:
[----:B------:R-:W-:Y:S01]  /*35d0*/  UISETP.NE.AND UP0, UPT, UR13, URZ, UPT ;  /* 0x000000ff0d00728c */ /* 0x000fe2000bf05270 */
[----:B------:R-:W-:Y:S01]  /*35e0*/  PLOP3.LUT P2, PT, PT, PT, PT, 0x80, 0x8 ;  /* 0x000000000008781c */ /* 0x000fe20003f4f070 */
[----:B------:R-:W-:Y:S01]  /*35f0*/  UIADD3 UR14, UPT, UPT, UR12, 0x1, URZ ;  /* 0x000000010c0e7890 */ /* 0x000fe2000fffe0ff */
[----:B------:R-:W-:Y:S03]  /*3600*/  ELECT P1, URZ, PT ;  /* 0x0000000000ff782f */ /* 0x000fe60003820000 */
[----:B------:R-:W-:Y:S01]  /*3610*/  UISETP.NE.AND UP1, UPT, UR14, 0x8, UPT ;  /* 0x000000080e00788c */ /* 0x000fe2000bf25270 */
[----:B------:R-:W-:Y:S01]  /*3620*/  PLOP3.LUT P0, PT, PT, PT, UP0, 0x80, 0x8 ;  /* 0x000000000008781c */ /* 0x000fe20003f0f008 */
[----:B------:R-:W-:Y:S02]  /*3630*/  ULEA UR26, UR12, UR10, 0x9 ;  /* 0x0000000a0c1a7291 */ /* 0x000fe4000f8e48ff */
[----:B------:R-:W-:Y:S02]  /*3640*/  USEL UR11, URZ, 0x1, UP1 ;  /* 0x00000001ff0b7887 */ /* 0x000fe40008800000 */
[----:B------:R-:W-:Y:S02]  /*3650*/  USEL UR14, UR14, URZ, UP1 ;  /* 0x000000ff0e0e7287 */ /* 0x000fe40008800000 */
[----:B------:R-:W-:Y:S02]  /*3660*/  ULEA UR28, UR12, UR9, 0xa ;  /* 0x000000090c1c7291 */ /* 0x000fe4000f8e50ff */
[----:B------:R-:W-:Y:S01]  /*3670*/  @UP0 ULEA UR4, UR14, UR6, 0x3 ;  /* 0x000000060e040291 */ /* 0x000fe2000f8e18ff */
[----:B------:R-:W-:Y:S01]  /*3680*/  LOP3.LUT R2, R2, UR11, RZ, 0x3c, !PT ;  /* 0x0000000b02027c12 */ /* 0x000fe2000f8e3cff */
[----:B------:R-:W-:Y:S02]  /*3690*/  UIADD3 UR36, UPT, UPT, UR26, 0x2, URZ ;  /* 0x000000021a247890 */ /* 0x000fe4000fffe0ff */
[----:B------:R-:W-:Y:S01]  /*36a0*/  UIADD3 UR34, UPT, UPT, UR28, 0x2, URZ ;  /* 0x000000021c227890 */ /* 0x000fe2000fffe0ff */
[----:B-1----:R-:W-:Y:S01]  /*36b0*/  @P0 SHF.L.U32 R0, R2, 0x1f, RZ ;  /* 0x0000001f02000819 */ /* 0x002fe200000006ff */
[----:B------:R-:W-:Y:S02]  /*36c0*/  UIADD3 UR32, UPT, UPT, UR26, 0x4, URZ ;  /* 0x000000041a207890 */ /* 0x000fe4000fffe0ff */
[----:B------:R-:W-:Y:S01]  /*36d0*/  UIADD3 UR30, UPT, UPT, UR28, 0x4, URZ ;  /* 0x000000041c1e7890 */ /* 0x000fe2000fffe0ff */
[----:B------:R4:W1:Y:S01]  /*36e0*/  @P0 SYNCS.PHASECHK.TRANS64.TRYWAIT P2, [UR4], R0 ;  /* 0x00000000ff0005a7 */ /* 0x0008620008041104 */
[----:B------:R-:W-:Y:S02]  /*36f0*/  ELECT P0, URZ, PT ;  /* 0x0000000000ff782f */ /* 0x000fe40003800000 */
[C---:B-----5:R-:W-:Y:S01]  /*3700*/  @P1 R2UR.BROADCAST UR4, R4.reuse ;  /* 0x00000000040412ca */ /* 0x060fe200008e0000 */
[----:B------:R-:W-:Y:S10]  /*3710*/  UIADD3 UR7, UPT, UPT, UR7, 0x40, URZ ;  /* 0x0000004007077890 */ /* 0x000ff4000fffe0ff */
[C---:B------:R-:W-:Y:S02]  /*3720*/  @P0 R2UR.BROADCAST UR11, R4.reuse ;  /* 0x00000000040b02ca */ /* 0x040fe400008e0000 */
[----:B------:R-:W-:Y:S01]  /*3730*/  ELECT P0, URZ, PT ;  /* 0x0000000000ff782f */ /* 0x000fe20003800000 */
[----:B------:R-:W-:Y:S01]  /*3740*/  UMOV UR27, 0x40004040 ;  /* 0x40004040001b7882 */ /* 0x000fe20000000000 */
[----:B------:R-:W-:Y:S01]  /*3750*/  UMOV UR29, 0x40004040 ;  /* 0x40004040001d7882 */ /* 0x000fe20000000000 */
[----:B------:R-:W-:Y:S01]  /*3760*/  UMOV UR37, 0x40004040 ;  /* 0x4000404000257882 */ /* 0x000fe20000000000 */
[----:B------:R-:W-:Y:S01]  /*3770*/  UMOV UR35, 0x40004040 ;  /* 0x4000404000237882 */ /* 0x000fe20000000000 */
[----:B------:R-:W-:Y:S01]  /*3780*/  UMOV UR33, 0x40004040 ;  /* 0x4000404000217882 */ /* 0x000fe20000000000 */
[----:B------:R-:W-:Y:S01]  /*3790*/  UMOV UR31, 0x40004040 ;  /* 0x40004040001f7882 */ /* 0x000fe20000000000 */
[----:B------:R-:W-:Y:S01]  /*37a0*/  UMOV UR12, UR14 ;  /* 0x0000000e000c7c82 */ /* 0x000fe20008000000 */
[----:B------:R2:W-:Y:S01]  /*37b0*/  UTCHMMA gdesc[UR28], gdesc[UR26], tmem[UR4], tmem[UR24], idesc[UR25], UP3 ;  /* 0x00ff181a1c0075ea */ /* 0x0005e20009800004 */
[----:B------:R-:W-:Y:S02]  /*37c0*/  UPLOP3.LUT UP3, UPT, UPT, UPT, UPT, 0x80, 0x8 ;  /* 0x000000000008789c */ /* 0x000fe40003f6f070 */
[----:B------:R3:W-:Y:S01]  /*37d0*/  UTCHMMA gdesc[UR34], gdesc[UR36], tmem[UR11], tmem[UR22], idesc[UR23], UPT ;  /* 0x00ff1624220075ea */ /* 0x0007e2000b80000b */
[----:B--2---:R-:W-:Y:S01]  /*37e0*/  UIADD3 UR26, UPT, UPT, UR26, 0x6, URZ ;  /* 0x000000061a1a7890 */ /* 0x004fe2000fffe0ff */
[C---:B------:R-:W-:Y:S02]  /*37f0*/  @P0 R2UR.BROADCAST UR4, R4.reuse ;  /* 0x00000000040402ca */ /* 0x040fe400008e0000 */
[----:B------:R-:W-:Y:S11]  /*3800*/  ELECT P0, URZ, PT ;  /* 0x0000000000ff782f */ /* 0x000ff60003800000 */
[----:B------:R-:W-:Y:S02]  /*3810*/  @!UPT UIADD3 URZ, UPT, UPT, URZ, URZ, URZ ;  /* 0x000000fffffff290 */ /* 0x000fe4000fffe0ff */
[----:B---3--:R-:W-:Y:S01]  /*3820*/  @P0 R2UR.BROADCAST UR11, R4 ;  /* 0x00000000040b02ca */ /* 0x008fe200008e0000 */
[----:B------:R-:W-:Y:S01]  /*3830*/  UIADD3 UR28, UPT, UPT, UR28, 0x6, URZ ;  /* 0x000000061c1c7890 */ /* 0x000fe2000fffe0ff */
[----:B------:R2:W-:Y:S11]  /*3840*/  UTCHMMA gdesc[UR30], gdesc[UR32], tmem[UR4], tmem[UR20], idesc[UR21], UPT ;  /* 0x00ff14201e0075ea */ /* 0x0005f6000b800004 */
[----:B------:R4:W-:Y:S01]  /*3850*/  UTCHMMA gdesc[UR28], gdesc[UR26], tmem[UR11], tmem[UR18], idesc[UR19], UPT ;  /* 0x00ff121a1c0075ea */ /* 0x0009e2000b80000b */
[----:B------:R4:W-:Y:S01]  /*3860*/  UTCBAR [UR7], URZ ;  /* 0x000000ff070073e9 */ /* 0x0009e200080000ff */
[----:B--2---:R-:W-:Y:S02]  /*3870*/  UIADD3 UR4, UPT, UPT, UR13, 0x1, URZ ;  /* 0x000000010d047890 */ /* 0x004fe4000fffe0ff */
[----:B------:R-:W-:Y:S02]  /*3880*/  UIADD3 UR13, UPT, UPT, UR13, -0x1, URZ ;  /* 0xffffffff0d0d7890 */ /* 0x000fe4000fffe0ff */
[----:B------:R-:W-:Y:S09]  /*3890*/  UISETP.GT.U32.AND UP0, UPT, UR4, 0x1, UPT ;  /* 0x000000010400788c */ /* 0x000ff2000bf04070 */
[----:B------:R-:W-:Y:S05]  /*38a0*/  BRA.U UP0, `(.L_x_56) ;  /* 0xfffffffd00347547 */ /* 0x000fea000b83ffff */
.L_x_53:
[----:B------:R-:W-:Y:S01]  /*38b0*/  UIADD3 UR15, UPT, UPT, UR15, 0x1, URZ ;  /* 0x000000010f0f7890 */ /* 0x000fe2000fffe0ff */
[----:B------:R-:W-:Y:S01]  /*38c0*/  LOP3.LUT R3, R3, 0x1, RZ, 0x3c, !PT ;  /* 0x0000000103037812 */ /* 0x000fe200078e3cff */
[----:B------:R-:W-:Y:S02]  /*38d0*/  UIADD3 UR8, UPT, UPT, UR8, 0xd0, URZ ;  /* 0x000000d008087890 */ /* 0x000fe4000fffe0ff */
[----:B------:R-:W-:-:S04]  /*38e0*/  UISETP.NE.AND UP0, UPT, UR15, 0x2, UPT ;  /* 0x000000020f00788c */ /* 0x000fc8000bf05270 */
[----:B------:R-:W-:Y:S02]  /*38f0*/  USEL UR4, URZ, 0x1, UP0 ;  /* 0x00000001ff047887 */ /* 0x000fe40008000000 */
[----:B------:R-:W-:Y:S01]  /*3900*/  USEL UR15, UR15, URZ, UP0 ;  /* 0x000000ff0f0f7287 */ /* 0x000fe20008000000 */
[----:B------:R2:W-:Y:S03]  /*3910*/  UTCBAR [UR8], URZ ;  /* 0x000000ff080073e9 */ /* 0x0005e600080000ff */
[----:B------:R-:W-:Y:S01]  /*3920*/  LOP3.LUT R8, R8, UR4, RZ, 0x3c, !PT ;  /* 0x0000000408087c12 */ /* 0x000fe2000f8e3cff */
[----:B------:R-:W-:Y:S07]  /*3930*/  @P3 BRA `(.L_x_57) ;  /* 0xfffffff800a83947 */ /* 0x000fee000383ffff */
[----:B------:R-:W3:Y:S01]  /*3940*/  S2UR UR4, SR_CgaCtaId ;  /* 0x00000000000479c3 */ /* 0x000ee20000008800 */
[----:B------:R-:W-:Y:S01]  /*3950*/  ELECT P0, URZ, PT ;  /* 0x0000000000ff782f */ /* 0x000fe20003800000 */
[----:B-1--4-:R-:W-:Y:S01]  /*3960*/  IMAD.MOV.U32 R0, RZ, RZ, 0x1 ;  /* 0x00000001ff007424 */ /* 0x012fe200078e00ff */
[----:B------:R-:W-:Y:S01]  /*3970*/  UIADD3 UR6, UPT, UPT, UR6, 0xe0, URZ ;  /* 0x000000e006067890 */ /* 0x000fe2000fffe0ff */
[----:B------:R-:W-:Y:S01]  /*3980*/  SHF.L.U32 R2, R8, 0x1f, RZ ;  /* 0x0000001f08027819 */ /* 0x000fe200000006ff */
[----:B------:R-:W-:-:S03]  /*3990*/  UMOV UR5, 0x40 ;  /* 0x0000004000057882 */ /* 0x000fc60000000000 */
[----:B------:R-:W-:Y:S01]  /*39a0*/  UVIRTCOUNT.DEALLOC.SMPOOL 0x80 ;  /* 0x000000800000784c */ /* 0x000fe20000000000 */
[----:B---3--:R-:W-:Y:S02]  /*39b0*/  ULEA UR4, UR4, UR5, 0x18 ;  /* 0x0000000504047291 */ /* 0x008fe4000f8ec0ff */
[----:B------:R-:W-:-:S07]  /*39c0*/  ULEA UR5, UR15, UR6, 0x3 ;  /* 0x000000060f057291 */ /* 0x000fce000f8e18ff */
[----:B------:R1:W-:Y:S02]  /*39d0*/  @P0 STS.U8 [UR4+0x1c], R0 ;  /* 0x00001c00ff000988 */ /* 0x0003e40008000004 */
[----:B------:R-:W3:Y:S02]  /*39e0*/  SYNCS.PHASECHK.TRANS64.TRYWAIT P0, [UR5], R2 ;  /* 0x00000002ff0075a7 */ /* 0x000ee40008001105 */
[----:B-1-3--:R-:W-:Y:S05]  /*39f0*/  @!P0 BRA `(.L_x_58) ;  /* 0x00000044005c8947 */ /* 0x00afea0003800000 */
.L_x_139:
[----:B------:R-:W-:-:S04]  /*3a00*/  UIADD3 UR7, UPT, UPT, UR15, 0x1, URZ ;  /* 0x000000010f077890 */ /* 0x000fc8000fffe0ff */
[----:B------:R-:W-:-:S04]  /*3a10*/  UISETP.NE.AND UP0, UPT, UR7, 0x2, UPT ;  /* 0x000000020700788c */ /* 0x000fc8000bf05270 */
[----:B------:R-:W-:Y:S02]  /*3a20*/  USEL UR5, URZ, 0x1, UP0 ;  /* 0x00000001ff057887 */ /* 0x000fe40008000000 */
[----:B------:R-:W-:-:S04]  /*3a30*/  USEL UR7, UR7, URZ, UP0 ;  /* 0x000000ff07077287 */ /* 0x000fc80008000000 */
[----:B------:R-:W-:Y:S01]  /*3a40*/  ULEA UR7, UR7, UR6, 0x3 ;  /* 0x0000000607077291 */ /* 0x000fe2000f8e18ff */
[----:B-1----:R-:W-:-:S04]  /*3a50*/  LOP3.LUT R2, R8, UR5, RZ, 0x3c, !PT ;  /* 0x0000000508027c12 */ /* 0x002fc8000f8e3cff */
[----:B------:R-:W-:-:S04]  /*3a60*/  SHF.L.U32 R2, R2, 0x1f, RZ ;  /* 0x0000001f02027819 */ /* 0x000fc800000006ff */
[----:B------:R-:W1:Y:S02]  /*3a70*/  SYNCS.PHASECHK.TRANS64.TRYWAIT P0, [UR7], R2 ;  /* 0x00000002ff0075a7 */ /* 0x000e640008001107 */
[----:B-1----:R-:W-:Y:S05]  /*3a80*/  @!P0 BRA `(.L_x_59) ;  /* 0x0000004400508947 */ /* 0x002fea0003800000 */
.L_x_141:
[----:B------:R-:W-:Y:S01]  /*3a90*/  NOP ;  /* 0x0000000000007918 */ /* 0x000fe20000000000 */
[----:B-1----:R-:W1:Y:S01]  /*3aa0*/  LDS R0, [UR4+0x14] ;  /* 0x00001404ff007984 */ /* 0x002e620008000800 */
[----:B------:R-:W-:Y:S01]  /*3ab0*/  LOP3.LUT R3, R9, 0xffff, RZ, 0xc0, !PT ;  /* 0x0000ffff09037812 */ /* 0x000fe200078ec0ff */
[----:B------:R-:W-:-:S03]  /*3ac0*/  IMAD.MOV.U32 R2, RZ, RZ, 0xffff ;  /* 0x0000ffffff027424 */ /* 0x000fc600078e00ff */
[----:B------:R-:W-:-:S04]  /*3ad0*/  SHF.R.U32.HI R3, RZ, 0x5, R3 ;  /* 0x00000005ff037819 */ /* 0x000fc80000011603 */
[----:B------:R-:W-:-:S04]  /*3ae0*/  SHF.L.U32 R2, R2, R3, RZ ;  /* 0x0000000302027219 */ /* 0x000fc800000006ff */
[----:B-1----:R-:W-:-:S04]  /*3af0*/  LOP3.LUT R0, R0, R2, RZ, 0xc0, !PT ;  /* 0x0000000200007212 */ /* 0x002fc800078ec0ff */
[----:B------:R-:W-:Y:S01]  /*3b00*/  ISETP.NE.AND P0, PT, R0, R2, PT ;  /* 0x000000020000720c */ /* 0x000fe20003f05270 */
[----:B------:R-:W-:-:S05]  /*3b10*/  IMAD.MOV.U32 R0, RZ, RZ, 0x1 ;  /* 0x00000001ff007424 */ /* 0x000fca00078e00ff */
[----:B------:R-:W-:-:S07]  /*3b20*/  SHF.L.U32 R0, R0, R3, RZ ;  /* 0x0000000300007219 */ /* 0x000fce00000006ff */
[----:B------:R-:W-:Y:S05]  /*3b30*/  @P0 BRA `(.L_x_60) ;  /* 0x00000000005c0947 */ /* 0x000fea0003800000 */
[----:B------:R-:W1:Y:S02]  /*3b40*/  LDS R3, [UR4+0x18] ;  /* 0x00001804ff037984 */ /* 0x000e640008000800 */
[----:B-1----:R-:W-:-:S04]  /*3b50*/  LOP3.LUT R3, R3, R0, RZ, 0xc0, !PT ;  /* 0x0000000003037212 */ /* 0x002fc800078ec0ff */
[----:B------:R-:W-:-:S13]  /*3b60*/  ISETP.NE.AND P0, PT, R3, R0, PT ;  /* 0x000000000300720c */ /* 0x000fda0003f05270 */
[----:B------:R-:W-:Y:S05]  /*3b70*/  @P0 BRA `(.L_x_61) ;  /* 0x0000000000400947 */ /* 0x000fea0003800000 */
[----:B--2---:R-:W-:Y:S01]  /*3b80*/  R2UR UR8, R2 ;  /* 0x00000000020872ca */ /* 0x004fe200000e0000 */
[----:B------:R-:W1:Y:S01]  /*3b90*/  S2R R3, SR_LANEID ;  /* 0x0000000000037919 */ /* 0x000e620000000000 */
[----:B------:R-:W-:Y:S01]  /*3ba0*/  LOP3.LUT R0, RZ, R0, RZ, 0x33, !PT ;  /* 0x00000000ff007212 */ /* 0x000fe200078e33ff */
[----:B------:R-:W-:Y:S02]  /*3bb0*/  VOTEU.ANY UR7, UPT, PT ;  /* 0x0000000000077886 */ /* 0x000fe400038e0100 */
[----:B------:R-:W-:Y:S01]  /*3bc0*/  UFLO.U32 UR7, UR7 ;  /* 0x00000007000772bd */ /* 0x000fe200080e0000 */
[----:B------:R-:W2:Y:S07]  /*3bd0*/  REDUX UR5, R0 ;  /* 0x00000000000573c4 */ /* 0x000eae0000000000 */
[----:B------:R-:W-:-:S06]  /*3be0*/  ULOP3.LUT UR8, URZ, UR8, URZ, 0x33, !UPT ;  /* 0x00000008ff087292 */ /* 0x000fcc000f8e33ff */
[----:B------:R-:W-:-:S04]  /*3bf0*/  IMAD.U32 R2, RZ, RZ, UR8 ;  /* 0x00000008ff027e24 */ /* 0x000fc8000f8e00ff */
[----:B------:R-:W3:Y:S02]  /*3c00*/  REDUX UR6, R2 ;  /* 0x00000000020673c4 */ /* 0x000ee40000000000 */
[----:B------:R4:W-:Y:S01]  /*3c10*/  UTCATOMSWS.AND URZ, UR8 ;  /* 0x0000000800ff79e3 */ /* 0x0009e20008000000 */
[----:B--2---:R-:W-:Y:S01]  /*3c20*/  IMAD.U32 R0, RZ, RZ, UR5 ;  /* 0x00000005ff007e24 */ /* 0x004fe2000f8e00ff */
[----:B-1----:R-:W-:Y:S01]  /*3c30*/  ISETP.EQ.U32.AND P0, PT, R3, UR7, PT ;  /* 0x0000000703007c0c */ /* 0x002fe2000bf02070 */
[----:B---3--:R-:W-:-:S12]  /*3c40*/  IMAD.U32 R2, RZ, RZ, UR6 ;  /* 0x00000006ff027e24 */ /* 0x008fd8000f8e00ff */
[----:B------:R4:W-:Y:S04]  /*3c50*/  @P0 ATOMS.AND RZ, [UR4+0x14], R2 ;  /* 0x00001402ffff098c */ /* 0x0009e8000a800004 */
[----:B------:R4:W-:Y:S01]  /*3c60*/  @P0 ATOMS.AND RZ, [UR4+0x18], R0 ;  /* 0x00001800ffff098c */ /* 0x0009e2000a800004 */
[----:B------:R-:W-:Y:S05]  /*3c70*/  BRA `(.L_x_62) ;  /* 0x0000000000147947 */ /* 0x000fea0003800000 */
.L_x_61:
[----:B------:R-:W-:Y:S02]  /*3c80*/  MOV R2, 0x3ca0 ;  /* 0x00003ca000027802 */ /* 0x000fe40000000f00 */
[----:B--2--5:R-:W-:Y:S05]  /*3c90*/  CALL.REL.NOINC `($__internal_0_$__cuda_sm10x_tcgen05_guardrail_trap_col_being_dealloced_not_returned_by_alloc) ;  /* 0x0000004400c47944 */ /* 0x024fea0003c00000 */
[----:B------:R-:W-:Y:S05]  /*3ca0*/  BRA `(.L_x_62) ;  /* 0x0000000000087947 */ /* 0x000fea0003800000 */
.L_x_60:
[----:B------:R-:W-:Y:S02]  /*3cb0*/  MOV R2, 0x3cd0 ;  /* 0x00003cd000027802 */ /* 0x000fe40000000f00 */
[----:B--2--5:R-:W-:Y:S05]  /*3cc0*/  CALL.REL.NOINC `($__internal_2_$__cuda_sm10x_tcgen05_guardrail_trap_unallocated_columns_being_dealloced) ;  /* 0x0000004400d07944 */ /* 0x024fea0003c00000 */
.L_x_62:
[----:B------:R-:W-:Y:S01]  /*3cd0*/  NOP ;  /* 0x0000000000007918 */ /* 0x000fe20000000000 */
[----:B----4-:R-:W-:Y:S05]  /*3ce0*/  EXIT ;  /* 0x000000000000794d */ /* 0x010fea0003800000 */
.L_x_46:
[----:B------:R-:W-:-:S09]  /*3cf0*/  UISETP.NE.OR UP1, UPT, UR6, 0x3, !UP1 ;  /* 0x000000030600788c */ /* 0x000fd2000cf25670 */
[----:B------:R-:W-:Y:S05]  /*3d00*/  BRA.U UP1, `(.L_x_63) ;  /* 0x0000000d01e87547 */ /* 0x000fea000b800000 */
[----:B------:R-:W1:Y:S01]  /*3d10*/  LDC.64 R8, c[0x0][0x888] ;  /* 0x00022200ff087b82 */ /* 0x000e620000000a00 */
[----:B------:R-:W-:Y:S01]  /*3d20*/  UMOV UR7, 0x400 ;  /* 0x0000040000077882 */ /* 0x000fe20000000000 */
[----:B------:R-:W-:Y:S01]  /*3d30*/  IMAD.MOV.U32 R35, RZ, RZ, 0x1 ;  /* 0x00000001ff237424 */ /* 0x000fe200078e00ff */
[----:B------:R-:W-:Y:S01]  /*3d40*/  ULEA UR7, UR45, UR7, 0x18 ;  /* 0x000000072d077291 */ /* 0x000fe2000f8ec0ff */
[----:B------:R-:W-:Y:S01]  /*3d50*/  IMAD.MOV.U32 R34, RZ, RZ, RZ ;  /* 0x000000ffff227224 */ /* 0x000fe200078e00ff */
[----:B------:R-:W-:Y:S02]  /*3d60*/  UPLOP3.LUT UP0, UPT, UPT, UPT, UPT, 0x40, 0x4 ;  /* 0x000000000004789c */ /* 0x000fe40003f0e870 */
[----:B------:R-:W-:Y:S01]  /*3d70*/  UIADD3 UR6, UPT, UPT, UR7, 0xc8, URZ ;  /* 0x000000c807067890 */ /* 0x000fe2000fffe0ff */
[----:B------:R-:W2:Y:S01]  /*3d80*/  LDC.64 R32, c[0x0][0x988] ;  /* 0x00026200ff207b82 */ /* 0x000ea20000000a00 */
[----:B------:R-:W-:Y:S02]  /*3d90*/  UMOV UR18, URZ ;  /* 0x000000ff00127c82 */ /* 0x000fe40008000000 */
[----:B------:R-:W-:-:S05]  /*3da0*/  UPRMT UR6, URZ, 0x654, UR6 ;  /* 0x00000654ff067896 */ /* 0x000fca0008000006 */
[----:B------:R-:W4:Y:S08]  /*3db0*/  LDC.64 R26, c[0x0][0x980] ;  /* 0x00026000ff1a7b82 */ /* 0x000f300000000a00 */
[----:B------:R-:W3:Y:S01]  /*3dc0*/  LDC R0, c[0x0][0xb30] ;  /* 0x0002cc00ff007b82 */ /* 0x000ee20000000800 */
[----:B-1----:R-:W-:-:S04]  /*3dd0*/  ISETP.NE.U32.AND P0, PT, R8, RZ, PT ;  /* 0x000000ff0800720c */ /* 0x002fc80003f05070 */
[----:B------:R-:W-:-:S03]  /*3de0*/  ISETP.NE.AND.EX P0, PT, R9, RZ, PT, P0 ;  /* 0x000000ff0900720c */ /* 0x000fc60003f05300 */
[----:B------:R-:W1:Y:S01]  /*3df0*/  LDC R19, c[0x0][0x370] ;  /* 0x0000dc00ff137b82 */ /* 0x000e620000000800 */
[C---:B--2---:R-:W-:Y:S02]  /*3e00*/  ISETP.NE.AND P2, PT, R33.reuse, 0x1, PT ;  /* 0x000000012100780c */ /* 0x044fe40003f45270 */
[----:B------:R-:W-:Y:S01]  /*3e10*/  R2UR UR4, R33 ;  /* 0x00000000210472ca */ /* 0x000fe200000e0000 */
[----:B------:R-:W-:-:S04]  /*3e20*/  IMAD.MOV.U32 R33, RZ, RZ, 0x2000 ;  /* 0x00002000ff217424 */ /* 0x000fc800078e00ff */
[----:B------:R-:W2:Y:S01]  /*3e30*/  LDC R3, c[0x0][0xb0c] ;  /* 0x0002c300ff037b82 */ /* 0x000ea20000000800 */
[----:B----4-:R-:W-:Y:S01]  /*3e40*/  R2UR UR5, R26 ;  /* 0x000000001a0572ca */ /* 0x010fe200000e0000 */
[----:B------:R-:W-:-:S04]  /*3e50*/  VOTEU.ANY UP3, P0 ;  /* 0x0000000000ff7886 */ /* 0x000fc80000060100 */
[----:B------:R-:W-:Y:S02]  /*3e60*/  VOTEU.ANY UP2, P2 ;  /* 0x0000000000ff7886 */ /* 0x000fe40001040100 */
[----:B------:R-:W4:Y:S01]  /*3e70*/  LDC R15, c[0x0][0xb20] ;  /* 0x0002c800ff0f7b82 */ /* 0x000f220000000800 */
[----:B---3--:R-:W-:-:S07]  /*3e80*/  ISETP.NE.AND P1, PT, R0, 0x1, PT ;  /* 0x000000010000780c */ /* 0x008fce0003f25270 */
[----:B------:R-:W3:Y:S08]  /*3e90*/  LDC.64 R36, c[0x0][0x348] ;  /* 0x0000d200ff247b82 */ /* 0x000ef00000000a00 */
[----:B------:R-:W1:Y:S08]  /*3ea0*/  LDC.64 R22, c[0x0][0xb10] ;  /* 0x0002c400ff167b82 */ /* 0x000e700000000a00 */
[----:B------:R-:W1:Y:S08]  /*3eb0*/  LDC.64 R6, c[0x0][0xb18] ;  /* 0x0002c600ff067b82 */ /* 0x000e700000000a00 */
[----:B------:R-:W1:Y:S08]  /*3ec0*/  LDC.64 R4, c[0x0][0xb28] ;  /* 0x0002ca00ff047b82 */ /* 0x000e700000000a00 */
[----:B------:R-:W1:Y:S08]  /*3ed0*/  LDC.64 R20, c[0x0][0x890] ;  /* 0x00022400ff147b82 */ /* 0x000e700000000a00 */
[----:B------:R-:W1:Y:S08]  /*3ee0*/  LDC.64 R24, c[0x0][0x990] ;  /* 0x00026400ff187b82 */ /* 0x000e700000000a00 */
[----:B--234-:R-:W1:Y:S02]  /*3ef0*/  LDC R16, c[0x0][0x374] ;  /* 0x0000dd00ff107b82 */ /* 0x01ce640000000800 */
.L_x_72:
[----:B------:R-:W-:Y:S04]  /*3f00*/  SHF.L.U32 R2, R34, 0x1f, RZ ;  /* 0x0000001f22027819 */ /* 0x000fe800000006ff */
[----:B--2---:R-:W2:Y:S02]  /*3f10*/  SYNCS.PHASECHK.TRANS64.TRYWAIT P0, [UR7+0xc0], R2 ;  /* 0x0000c002ff0075a7 */ /* 0x004ea40008001107 */
[----:B--2---:R-:W-:Y:S05]  /*3f20*/  @!P0 BRA `(.L_x_64) ;  /* 0x0000004000408947 */ /* 0x004fea0003800000 */
.L_x_143:
[----:B------:R-:W3:Y:S01]  /*3f30*/  LDS.128 R28, [UR7+0x100] ;  /* 0x00010007ff1c7984 */ /* 0x000ee20008000c00 */
[----:B------:R-:W-:Y:S01]  /*3f40*/  ISETP.GE.AND P0, PT, R40, 0x1, PT ;  /* 0x000000012800780c */ /* 0x000fe20003f06270 */
[----:B------:R-:W-:Y:S01]  /*3f50*/  @!PT LDS RZ, [RZ] ;  /* 0x00000000fffff984 */ /* 0x000fe20000000800 */
[----:B------:R-:W-:Y:S01]  /*3f60*/  @!PT LDS RZ, [RZ] ;  /* 0x00000000fffff984 */ /* 0x000fe20000000800 */
[----:B------:R-:W-:Y:S01]  /*3f70*/  @!PT LDS RZ, [RZ] ;  /* 0x00000000fffff984 */ /* 0x000fe20000000800 */
[----:B------:R-:W-:Y:S01]  /*3f80*/  @!PT LDS RZ, [RZ] ;  /* 0x00000000fffff984 */ /* 0x000fe20000000800 */
[----:B------:R4:W-:Y:S06]  /*3f90*/  MEMBAR.ALL.CTA ;  /* 0x0000000000007992 */ /* 0x0009ec0000008000 */
[----:B----4-:R-:W4:Y:S02]  /*3fa0*/  FENCE.VIEW.ASYNC.S ;  /* 0x00000000000073c6 */ /* 0x010f240000000000 */
[----:B----4-:R-:W-:Y:S01]  /*3fb0*/  SYNCS.ARRIVE.TRANS64.RED.A1T0 RZ, [UR6], RZ ;  /* 0x000000ffffff79a7 */ /* 0x010fe20008100406 */
[----:B---3--:R-:W-:Y:S11]  /*3fc0*/  LOP3.LUT P3, RZ, R30, 0x1, RZ, 0xc0, !PT ;  /* 0x000000011eff7812 */ /* 0x008ff6000786c0ff */
[----:B------:R-:W-:Y:S02]  /*3fd0*/  @!UPT UIADD3 URZ, UPT, UPT, URZ, URZ, URZ ;  /* 0x000000fffffff290 */ /* 0x000fe4000fffe0ff */
[----:B------:R-:W-:Y:S02]  /*3fe0*/  @P3 MOV R11, R28 ;  /* 0x0000001c000b3202 */ /* 0x000fe40000000f00 */
[----:B------:R-:W-:Y:S01]  /*3ff0*/  @P3 LOP3.LUT R10, R29, 0xffff, RZ, 0xc0, !PT ;  /* 0x0000ffff1d0a3812 */ /* 0x000fe200078ec0ff */
[----:B------:R-:W-:Y:S06]  /*4000*/  @!P0 BRA `(.L_x_65) ;  /* 0x0000000000a48947 */ /* 0x000fec0003800000 */
[----:B-12---:R-:W-:Y:S01]  /*4010*/  IMAD.HI.U32 R0, R16, R7, RZ ;  /* 0x0000000710007227 */ /* 0x006fe200078e00ff */
[----:B------:R-:W-:Y:S02]  /*4020*/  ISETP.NE.AND P0, PT, R6, 0x1, PT ;  /* 0x000000010600780c */ /* 0x000fe40003f05270 */
[----:B------:R-:W-:Y:S01]  /*4030*/  ISETP.NE.AND P2, PT, R40, 0x1, PT ;  /* 0x000000012800780c */ /* 0x000fe20003f45270 */
[----:B------:R-:W-:Y:S01]  /*4040*/  IMAD.HI.U32 R9, R19, R22, RZ ;  /* 0x0000001613097227 */ /* 0x000fe200078e00ff */
[----:B------:R-:W-:Y:S02]  /*4050*/  SHF.R.U32.HI R0, RZ, R15, R0 ;  /* 0x0000000fff007219 */ /* 0x000fe40000011600 */
[----:B------:R-:W-:Y:S01]  /*4060*/  ISETP.NE.AND P4, PT, R3, 0x1, PT ;  /* 0x000000010300780c */ /* 0x000fe20003f85270 */
[----:B------:R-:W-:Y:S01]  /*4070*/  IMAD.HI.U32 R13, R10, R7, RZ ;  /* 0x000000070a0d7227 */ /* 0x000fe200078e00ff */
[----:B------:R-:W-:Y:S02]  /*4080*/  SHF.R.U32.HI R9, RZ, R23, R9 ;  /* 0x00000017ff097219 */ /* 0x000fe40000011609 */
[----:B------:R-:W-:Y:S01]  /*4090*/  SEL R0, R16, R0, !P0 ;  /* 0x0000000010007207 */ /* 0x000fe20004000000 */
[----:B------:R-:W-:Y:S01]  /*40a0*/  IMAD.HI.U32 R12, R11, R22, RZ ;  /* 0x000000160b0c7227 */ /* 0x000fe200078e00ff */
[----:B------:R-:W-:Y:S03]  /*40b0*/  SEL R9, R19, R9, !P4 ;  /* 0x0000000913097207 */ /* 0x000fe60006000000 */
[-C--:B------:R-:W-:Y:S01]  /*40c0*/  IMAD.HI.U32 R8, R0, R4.reuse, RZ ;  /* 0x0000000400087227 */ /* 0x080fe200078e00ff */
[----:B------:R-:W-:Y:S03]  /*40d0*/  SHF.R.U32.HI R12, RZ, R23, R12 ;  /* 0x00000017ff0c7219 */ /* 0x000fe6000001160c */
[----:B------:R-:W-:Y:S01]  /*40e0*/  IMAD.HI.U32 R2, R9, R4, RZ ;  /* 0x0000000409027227 */ /* 0x000fe200078e00ff */
[----:B------:R-:W-:Y:S02]  /*40f0*/  @P2 SHF.R.U32.HI R0, RZ, R5, R8 ;  /* 0x00000005ff002219 */ /* 0x000fe40000011608 */
[----:B------:R-:W-:Y:S02]  /*4100*/  SHF.R.U32.HI R8, RZ, R15, R13 ;  /* 0x0000000fff087219 */ /* 0x000fe4000001160d */
[----:B------:R-:W-:Y:S01]  /*4110*/  @P2 SHF.R.U32.HI R9, RZ, R5, R2 ;  /* 0x00000005ff092219 */ /* 0x000fe20000011602 */
[----:B------:R-:W-:Y:S01]  /*4120*/  IMAD R0, R40, R0, RZ ;  /* 0x0000000028007224 */ /* 0x000fe200078e02ff */
[----:B------:R-:W-:Y:S02]  /*4130*/  SEL R8, R10, R8, !P0 ;  /* 0x000000080a087207 */ /* 0x000fe40004000000 */
[----:B------:R-:W-:Y:S01]  /*4140*/  SEL R2, R11, R12, !P4 ;  /* 0x0000000c0b027207 */ /* 0x000fe20006000000 */
[----:B------:R-:W-:Y:S01]  /*4150*/  IMAD R12, R40, R9, RZ ;  /* 0x00000009280c7224 */ /* 0x000fe200078e02ff */
[C---:B------:R-:W-:Y:S01]  /*4160*/  ISETP.GE.AND P0, PT, R8.reuse, R0, PT ;  /* 0x000000000800720c */ /* 0x040fe20003f06270 */
[----:B------:R-:W-:Y:S03]  /*4170*/  IMAD.HI.U32 R0, R8, R4, RZ ;  /* 0x0000000408007227 */ /* 0x000fe600078e00ff */
[----:B------:R-:W-:Y:S02]  /*4180*/  ISETP.GE.OR P0, PT, R2, R12, P0 ;  /* 0x0000000c0200720c */ /* 0x000fe40000706670 */
[-C--:B------:R-:W-:Y:S04]  /*4190*/  SHF.R.U32.HI R0, RZ, R5.reuse, R0 ;  /* 0x00000005ff007219 */ /* 0x080fe80000011600 */
[----:B------:R-:W-:Y:S05]  /*41a0*/  SEL R13, R8, R0, !P2 ;  /* 0x00000000080d7207 */ /* 0x000fea0005000000 */
[----:B------:R-:W-:Y:S02]  /*41b0*/  IMAD.MOV R12, RZ, RZ, -R13 ;  /* 0x000000ffff0c7224 */ /* 0x000fe400078e0a0d */
[----:B------:R-:W-:Y:S04]  /*41c0*/  @!P0 IMAD.HI.U32 R0, R2, R4, RZ ;  /* 0x0000000402008227 */ /* 0x000fe800078e00ff */
[----:B------:R-:W-:Y:S01]  /*41d0*/  IMAD R12, R40, R12, R8 ;  /* 0x0000000c280c7224 */ /* 0x000fe200078e0208 */
[----:B------:R-:W-:Y:S04]  /*41e0*/  @!P0 SHF.R.U32.HI R0, RZ, R5, R0 ;  /* 0x00000005ff008219 */ /* 0x000fe80000011600 */
[----:B------:R-:W-:Y:S04]  /*41f0*/  @!P0 SEL R0, R2, R0, !P2 ;  /* 0x0000000002008207 */ /* 0x000fe80005000000 */
[----:B------:R-:W-:Y:S01]  /*4200*/  @!P0 IADD3 R13, PT, PT, R13, -R0, RZ ;  /* 0x800000000d0d8210 */ /* 0x000fe20007ffe0ff */
[----:B------:R-:W-:Y:S01]  /*4210*/  @!P0 IMAD R0, R9, R12, R0 ;  /* 0x0000000c09008224 */ /* 0x000fe200078e0200 */
[----:B------:R-:W-:Y:S01]  /*4220*/  IADD3 R9, PT, PT, -R8, RZ, RZ ;  /* 0x000000ff08097210 */ /* 0x000fe20007ffe1ff */
[--C-:B------:R-:W-:Y:S02]  /*4230*/  IMAD.MOV R12, RZ, RZ, -R2.reuse ;  /* 0x000000ffff0c7224 */ /* 0x100fe400078e0a02 */
[----:B------:R-:W-:Y:S02]  /*4240*/  @!P0 IMAD R8, R13, R40, R2 ;  /* 0x000000280d088224 */ /* 0x000fe400078e0202 */
[----:B------:R-:W-:Y:S02]  /*4250*/  @!P0 IMAD.MOV.U32 R2, RZ, RZ, R0 ;  /* 0x000000ffff028224 */ /* 0x000fe400078e0000 */
[----:B------:R-:W-:Y:S02]  /*4260*/  IMAD R11, R3, R12, R11 ;  /* 0x0000000c030b7224 */ /* 0x000fe400078e020b */
[----:B------:R-:W-:Y:S02]  /*4270*/  IMAD R10, R6, R9, R10 ;  /* 0x00000009060a7224 */ /* 0x000fe400078e020a */
[----:B------:R-:W-:Y:S02]  /*4280*/  IMAD R11, R2, R3, R11 ;  /* 0x00000003020b7224 */ /* 0x000fe400078e020b */
[----:B------:R-:W-:Y:S02]  /*4290*/  IMAD R10, R8, R6, R10 ;  /* 0x00000006080a7224 */ /* 0x000fe400078e020a */
.L_x_65:
[----:B------:R-:W-:Y:S05]  /*42a0*/  BRA.U UP0, `(.L_x_66) ;  /* 0x0000000100107547 */ /* 0x000fea000b800000 */
[----:B--2---:R-:W-:Y:S04]  /*42b0*/  MOV R2, UR15 ;  /* 0x0000000f00027c02 */ /* 0x004fe80008000f00 */
[----:B------:R-:W-:Y:S04]  /*42c0*/  SHF.L.U32 R2, R2, 0x1f, RZ ;  /* 0x0000001f02027819 */ /* 0x000fe800000006ff */
[----:B------:R-:W2:Y:S02]  /*42d0*/  SYNCS.PHASECHK.TRANS64.TRYWAIT P0, [UR7+0xb8], R2 ;  /* 0x0000b802ff0075a7 */ /* 0x000ea40008001107 */
[----:B--2---:R-:W-:Y:S05]  /*42e0*/  @!P0 BRA `(.L_x_67) ;  /* 0x0000003c00688947 */ /* 0x004fea0003800000 */
.L_x_66:
[----:B-1----:R-:W-:Y:S02]  /*42f0*/  ISETP.NE.U32.AND P2, PT, R20, RZ, PT ;  /* 0x000000ff1400720c */ /* 0x002fe40003f45070 */
[----:B------:R-:W-:Y:S02]  /*4300*/  R2UR UR10, R14 ;  /* 0x000000000e0a72ca */ /* 0x000fe400000e0000 */
[C---:B------:R-:W-:Y:S02]  /*4310*/  ISETP.NE.AND.EX P2, PT, R21.reuse, RZ, PT, P2 ;  /* 0x000000ff1500720c */ /* 0x040fe40003f45320 */
[----:B------:R-:W-:Y:S04]  /*4320*/  ISETP.NE.U32.AND P0, PT, R20, RZ, PT ;  /* 0x000000ff1400720c */ /* 0x000fe80003f05070 */
[----:B------:R-:W-:Y:S05]  /*4330*/  ISETP.NE.AND.EX P0, PT, R21, RZ, PT, P0 ;  /* 0x000000ff1500720c */ /* 0x000fea0003f05300 */
[----:B------:R-:W-:Y:S02]  /*4340*/  USHF.L.U32 UR10, UR10, 0x6, URZ ;  /* 0x000000060a0a7899 */ /* 0x000fe400080006ff */
[----:B------:R-:W-:Y:S10]  /*4350*/  @!P2 BRA `(.L_x_68) ;  /* 0x00000000002ca947 */ /* 0x000ff40003800000 */
[----:B------:R-:W-:Y:S01]  /*4360*/  UPLOP3.LUT UP4, UPT, UPT, UPT, UP3, 0x80, 0x8 ;  /* 0x000000000008789c */ /* 0x000fe20003f8f030 */
[----:B------:R-:W-:Y:S05]  /*4370*/  HFMA2 R92, -RZ, RZ, 0, 5.9604644775390625e-08 ;  /* 0x00000001ff5c7431 */ /* 0x000fea00000001ff */
[----:B------:R-:W-:Y:S11]  /*4380*/  PLOP3.LUT P2, PT, PT, PT, UP4, 0x80, 0x8 ;  /* 0x000000000008781c */ /* 0x000ff60003f4f048 */
[----:B------:R-:W-:Y:S02]  /*4390*/  @!UPT UIADD3 URZ, UPT, UPT, URZ, URZ, URZ ;  /* 0x000000fffffff290 */ /* 0x000fe4000fffe0ff */
[----:B------:R-:W1:Y:S01]  /*43a0*/  @P2 LDC.64 R8, c[0x0][0x888] ;  /* 0x00022200ff082b82 */ /* 0x000e620000000a00 */
[----:B--2---:R-:W-:Y:S04]  /*43b0*/  @P2 IMAD R0, R17, R20, RZ ;  /* 0x0000001411002224 */ /* 0x004fe800078e02ff */
[----:B-1----:R-:W-:Y:S01]  /*43c0*/  @P2 IMAD.WIDE R8, R0, 0x4, R8 ;  /* 0x0000000400082825 */ /* 0x002fe200078e0208 */
[----:B------:R-:W-:Y:S04]  /*43d0*/  MOV R0, 0x1 ;  /* 0x0000000100007802 */ /* 0x000fe80000000f00 */
[----:B-----5:R1:W5:Y:S01]  /*43e0*/  @P2 LDG.E R49, desc[UR50][R8.64] ;  /* 0x0000003208312981 */ /* 0x020362000c1e1900 */
[----:B------:R-:W-:Y:S01]  /*43f0*/  @!P2 PRMT R92, R0, 0x7610, R92 ;  /* 0x00007610005ca816 */ /* 0x000fe2000000005c */
[----:B-1----:R-:W3:Y:S06]  /*4400*/  @!P2 LDC R49, c[0x0][0x880] ;  /* 0x00022000ff31ab82 */ /* 0x002eec0000000800 */
.L_x_68:
[----:B---3-5:R-:W-:Y:S01]  /*4410*/  @!P0 FSETP.EQ.AND P4, PT, R49, RZ, PT ;  /* 0x000000ff3100820b */ /* 0x028fe20003f82000 */
[----:B------:R-:W-:Y:S01]  /*4420*/  @!UPT UIADD3 URZ, UPT, UPT, URZ, URZ, URZ ;  /* 0x000000fffffff290 */ /* 0x000fe2000fffe0ff */
[----:B------:R-:W-:Y:S11]  /*4430*/  @!P0 BRA `(.L_x_69) ;  /* 0x0000000000148947 */ /* 0x000ff60003800000 */
[----:B------:R-:W-:Y:S02]  /*4440*/  LOP3.LUT P0, RZ, R92, 0xff, RZ, 0xc0, !PT ;  /* 0x000000ff5cff7812 */ /* 0x000fe4000780c0ff */
[----:B------:R-:W-:Y:S04]  /*4450*/  PLOP3.LUT P4, PT, PT, PT, UP4, 0x80, 0x8 ;  /* 0x000000000008781c */ /* 0x000fe80003f8f048 */
[----:B------:R-:W-:Y:S07]  /*4460*/  PLOP3.LUT P4, PT, P4, PT, PT, 0x8, 0x80 ;  /* 0x000000000080781c */ /* 0x000fee000278e170 */
[----:B------:R-:W-:Y:S11]  /*4470*/  @P0 FSETP.EQ.AND P4, PT, R49, RZ, PT ;  /* 0x000000ff3100020b */ /* 0x000ff60003f82000 */
[----:B------:R-:W-:Y:S02]  /*4480*/  @!UPT UIADD3 URZ, UPT, UPT, URZ, URZ, URZ ;  /* 0x000000fffffff290 */ /* 0x000fe4000fffe0ff */
.L_x_69:
[----:B--2---:R-:W-:Y:S01]  /*4490*/  SHF.L.U32 R0, R35, 0x1f, RZ ;  /* 0x0000001f23007819 */ /* 0x004fe200000006ff */
[----:B------:R-:W-:Y:S01]  /*44a0*/  ULEA UR17, UR18, UR7, 0x3 ;  /* 0x0000000712117291 */ /* 0x000fe2000f8e18ff */
[----:B------:R-:W-:Y:S01]  /*44b0*/  ISETP.NE.AND P0, PT, R26, 0x1, PT ;  /* 0x000000011a00780c */ /* 0x000fe20003f05270 */
[----:B------:R-:W-:Y:S04]  /*44c0*/  IMAD.SHL.U32 R18, R18, 0x80, RZ ;  /* 0x0000008012127824 */ /* 0x000fe800078e00ff */
[C---:B------:R-:W-:Y:S01]  /*44d0*/  IMAD.HI.U32 R9, R18.reuse, R27, RZ ;  /* 0x0000001b12097227 */ /* 0x040fe200078e00ff */
[C---:B------:R-:W-:Y:S02]  /*44e0*/  R2UR UR11, R18.reuse ;  /* 0x00000000120b72ca */ /* 0x040fe400000e0000 */
[----:B------:R-:W1:Y:S02]  /*44f0*/  SYNCS.PHASECHK.TRANS64.TRYWAIT P2, [UR17+0x98], R0 ;  /* 0x00009800ff0075a7 */ /* 0x000e640008041111 */
[----:B------:R-:W-:Y:S04]  /*4500*/  SHF.R.U32.HI R9, RZ, R32, R9 ;  /* 0x00000020ff097219 */ /* 0x000fe80000011609 */
[----:B------:R-:W-:Y:S02]  /*4510*/  SEL R9, R18, R9, !P0 ;  /* 0x0000000912097207 */ /* 0x000fe40004000000 */
[----:B------:R-:W-:Y:S02]  /*4520*/  ELECT P0, URZ, PT ;  /* 0x0000000000ff782f */ /* 0x000fe40003800000 */
[C---:B------:R-:W-:Y:S01]  /*4530*/  R2UR UR8, R9.reuse ;  /* 0x00000000090872ca */ /* 0x040fe200000e0000 */
[C---:B------:R-:W-:Y:S01]  /*4540*/  IMAD.HI.U32 R2, R9.reuse, R24, RZ ;  /* 0x0000001809027227 */ /* 0x040fe200078e00ff */
[----:B------:R-:W-:Y:S02]  /*4550*/  PLOP3.LUT P4, PT, P4, P0, PT, 0xf2, 0x2f ;  /* 0x00000000002f781c */ /* 0x000fe40002781e72 */
[----:B------:R-:W-:Y:S01]  /*4560*/  R2UR UR12, R9 ;  /* 0x00000000090c72ca */ /* 0x000fe200000e0000 */
[----:B------:R-:W-:Y:S01]  /*4570*/  IMAD.MOV R8, RZ, RZ, -R9 ;  /* 0x000000ffff087224 */ /* 0x000fe200078e0a09 */
[----:B------:R-:W-:Y:S04]  /*4580*/  SHF.R.U32.HI R2, RZ, R25, R2 ;  /* 0x00000019ff027219 */ /* 0x000fe80000011602 */
[----:B------:R-:W-:Y:S02]  /*4590*/  R2UR UR13, R2 ;  /* 0x00000000020d72ca */ /* 0x000fe400000e0000 */
[----:B------:R-:W-:Y:S03]  /*45a0*/  R2UR UR9, R8 ;  /* 0x00000000080972ca */ /* 0x000fe600000e0000 */
[----:B------:R-:W-:Y:S05]  /*45b0*/  @!P4 IADD3 R9, P0, PT, R36, 0x580, RZ ;  /* 0x000005802409c810 */ /* 0x000fea0007f1e0ff */
[----:B------:R-:W-:Y:S03]  /*45c0*/  @!P4 IMAD.X R8, RZ, RZ, R37, P0 ;  /* 0x000000ffff08c224 */ /* 0x000fe600000e0625 */
[----:B------:R-:W-:Y:S02]  /*45d0*/  USEL UR13, UR8, UR13, !UP2 ;  /* 0x0000000d080d7287 */ /* 0x000fe4000d000000 */
[----:B------:R-:W-:Y:S04]  /*45e0*/  UIMAD UR11, UR5, UR9, UR11 ;  /* 0x00000009050b72a4 */ /* 0x000fe8000f8e020b */
[----:B------:R-:W-:Y:S05]  /*45f0*/  IMAD R2, RZ, RZ, -UR13 ;  /* 0x8000000dff027e24 */ /* 0x000fea000f8e02ff */
[----:B------:R-:W-:Y:S11]  /*4600*/  R2UR UR8, R2 ;  /* 0x00000000020872ca */ /* 0x000ff600000e0000 */
[----:B------:R-:W-:Y:S02]  /*4610*/  @!UPT UIADD3 URZ, UPT, UPT, URZ, URZ, URZ ;  /* 0x000000fffffff290 */ /* 0x000fe4000fffe0ff */
[----:B------:R-:W-:Y:S01]  /*4620*/  UIMAD UR12, UR4, UR8, UR12 ;  /* 0x00000008040c72a4 */ /* 0x000fe2000f8e020c */
[----:B-1----:R-:W-:Y:S11]  /*4630*/  @!P2 BRA `(.L_x_70) ;  /* 0x0000003800aca947 */ /* 0x002ff60003800000 */
.L_x_146:
[----:B------:R-:W2:Y:S01]  /*4640*/  LDC.64 R12, c[0x0][0xb18] ;  /* 0x0002c600ff0c7b82 */ /* 0x000ea20000000a00 */
[----:B------:R-:W-:Y:S01]  /*4650*/  @!P4 R2UR UR14, R9 ;  /* 0x00000000090ec2ca */ /* 0x000fe200000e0000 */
[----:B------:R-:W-:Y:S01]  /*4660*/  VOTEU.ALL UP1, P4 ;  /* 0x0000000000ff7886 */ /* 0x000fe20002020000 */
[----:B------:R-:W-:Y:S01]  /*4670*/  @!P4 R2UR UR8, R8 ;  /* 0x000000000808c2ca */ /* 0x000fe200000e0000 */
[----:B------:R-:W-:Y:S01]  /*4680*/  UIADD3 UR9, UPT, UPT, UR17, 0x80, URZ ;  /* 0x0000008011097890 */ /* 0x000fe2000fffe0ff */
[----:B-1----:R-:W-:Y:S03]  /*4690*/  @!P4 IMAD.MOV.U32 R0, RZ, RZ, 0x2000 ;  /* 0x00002000ff00c424 */ /* 0x002fe600078e00ff */
[----:B------:R-:W1:Y:S01]  /*46a0*/  @!P1 LDC R2, c[0x0][0xb0c] ;  /* 0x0002c300ff029b82 */ /* 0x000e620000000800 */
[----:B------:R-:W-:Y:S01]  /*46b0*/  @!UP1 UPRMT UR20, URZ, 0x40, URZ ;  /* 0x00000040ff149896 */ /* 0x000fe200080000ff */
[----:B------:R-:W-:Y:S01]  /*46c0*/  @P3 SHF.R.U32.HI R17, RZ, 0x10, R29 ;  /* 0x00000010ff113819 */ /* 0x000fe2000001161d */
[----:B------:R-:W-:Y:S01]  /*46d0*/  VOTEU.ALL UP0, P4 ;  /* 0x0000000000ff7886 */ /* 0x000fe20002000000 */
[----:B------:R-:W-:Y:S02]  /*46e0*/  UIADD3 UR16, UPT, UPT, UR18, 0x1, URZ ;  /* 0x0000000112107890 */ /* 0x000fe4000fffe0ff */
[----:B------:R-:W-:Y:S01]  /*46f0*/  @!UP1 UPRMT UR20, UR20, 0x5410, URZ ;  /* 0x0000541014149896 */ /* 0x000fe200080000ff */
[----:B------:R-:W-:Y:S01]  /*4700*/  IMAD.U32 R8, RZ, RZ, UR14 ;  /* 0x0000000eff087e24 */ /* 0x000fe2000f8e00ff */
[----:B------:R-:W-:Y:S01]  /*4710*/  UISETP.NE.AND UP5, UPT, UR16, 0x3, UPT ;  /* 0x000000031000788c */ /* 0x000fe2000bfa5270 */
[----:B------:R-:W-:Y:S01]  /*4720*/  IMAD.U32 R9, RZ, RZ, UR8 ;  /* 0x00000008ff097e24 */ /* 0x000fe2000f8e00ff */
[----:B------:R-:W-:Y:S02]  /*4730*/  @!UP1 ULEA UR8, UR18, UR7, 0xd ;  /* 0x0000000712089291 */ /* 0x000fe4000f8e68ff */
[----:B------:R-:W-:Y:S01]  /*4740*/  @!P4 R2UR UR22, R8 ;  /* 0x000000000816c2ca */ /* 0x000fe200000e0000 */
[----:B------:R-:W-:Y:S01]  /*4750*/  UPRMT UR19, UR45, 0x654, UR9 ;  /* 0x000006542d137896 */ /* 0x000fe20008000009 */
[----:B------:R-:W-:Y:S01]  /*4760*/  @!P4 R2UR UR23, R9 ;  /* 0x000000000917c2ca */ /* 0x000fe200000e0000 */
[----:B------:R-:W-:Y:S01]  /*4770*/  @!UP1 UIADD3 UR8, UPT, UPT, UR8, 0x200, URZ ;  /* 0x0000020008089890 */ /* 0x000fe2000fffe0ff */
[----:B------:R-:W3:Y:S01]  /*4780*/  LDC.64 R8, c[0x0][0xb10] ;  /* 0x0002c400ff087b82 */ /* 0x000ee20000000a00 */
[----:B------:R-:W-:Y:S02]  /*4790*/  USEL UR18, URZ, 0x1, UP5 ;  /* 0x00000001ff127887 */ /* 0x000fe4000a800000 */
[----:B------:R-:W-:Y:S04]  /*47a0*/  USEL UR16, UR16, URZ, UP5 ;  /* 0x000000ff10107287 */ /* 0x000fe8000a800000 */
[----:B------:R-:W-:Y:S01]  /*47b0*/  ULEA UR14, UR16, UR7, 0x3 ;  /* 0x00000007100e7291 */ /* 0x000fe2000f8e18ff */
[----:B------:R-:W-:Y:S03]  /*47c0*/  LOP3.LUT R35, R35, UR18, RZ, 0x3c, !PT ;  /* 0x0000001223237c12 */ /* 0x000fe6000f8e3cff */
[----:B------:R4:W-:Y:S01]  /*47d0*/  @!UP0 UTMALDG.4D.IM2COL [UR8], [UR22], UR20 ;  /* 0x00000008160083b4 */ /* 0x0009e20008058014 */
[----:B------:R5:W-:Y:S01]  /*47e0*/  @!P4 SYNCS.ARRIVE.TRANS64.RED.A0TR RZ, [UR17+0x80], R0 ;  /* 0x00008000ffffc9a7 */ /* 0x000be20008300411 */
[----:B------:R-:W-:Y:S01]  /*47f0*/  SHF.L.U32 R14, R35, 0x1f, RZ ;  /* 0x0000001f230e7819 */ /* 0x000fe200000006ff */
[C---:B---3--:R-:W-:Y:S01]  /*4800*/  @!P1 IMAD.HI.U32 R8, R11.reuse, R8, RZ ;  /* 0x000000080b089227 */ /* 0x048fe200078e00ff */
[----:B--2---:R-:W-:Y:S02]  /*4810*/  @!P1 ISETP.NE.AND P0, PT, R12, 0x1, PT ;  /* 0x000000010c00980c */ /* 0x004fe40003f05270 */
[----:B-1----:R-:W-:Y:S01]  /*4820*/  @!P1 ISETP.NE.AND P2, PT, R2, 0x1, PT ;  /* 0x000000010200980c */ /* 0x002fe20003f45270 */
[----:B------:R-:W-:Y:S01]  /*4830*/  SYNCS.ARRIVE.TRANS64.RED.A1T0 RZ, [UR19], RZ ;  /* 0x000000ffffff79a7 */ /* 0x000fe20008100413 */
[C---:B------:R-:W-:Y:S01]  /*4840*/  @!P1 IMAD.HI.U32 R13, R10.reuse, R13, RZ ;  /* 0x0000000d0a0d9227 */ /* 0x040fe200078e00ff */
[----:B------:R-:W-:Y:S04]  /*4850*/  @!P1 SHF.R.U32.HI R8, RZ, R9, R8 ;  /* 0x00000009ff089219 */ /* 0x000fe80000011608 */
[----:B------:R-:W-:Y:S01]  /*4860*/  @!P1 SEL R8, R11, R8, !P2 ;  /* 0x000000080b089207 */ /* 0x000fe20005000000 */
[----:B------:R-:W1:Y:S01]  /*4870*/  SYNCS.PHASECHK.TRANS64.TRYWAIT P5, [UR14+0x98], R14 ;  /* 0x0000980eff0075a7 */ /* 0x000e6200080a110e */
[----:B-----5:R-:W2:Y:S02]  /*4880*/  @!P1 LDC R0, c[0x0][0xb20] ;  /* 0x0002c800ff009b82 */ /* 0x020ea40000000800 */
[----:B--2---:R-:W-:Y:S04]  /*4890*/  @!P1 SHF.R.U32.HI R0, RZ, R0, R13 ;  /* 0x00000000ff009219 */ /* 0x004fe8000001160d */
[----:B------:R-:W-:Y:S05]  /*48a0*/  @!P1 SEL R9, R10, R0, !P0 ;  /* 0x000000000a099207 */ /* 0x000fea0004000000 */
[----:B------:R-:W-:Y:S02]  /*48b0*/  @!P1 IMAD.IADD R0, R9, 0x1, -R8 ;  /* 0x0000000109009824 */ /* 0x000fe400078e0a08 */
[----:B------:R-:W-:Y:S02]  /*48c0*/  @!P1 IMAD.IADD R8, R8, 0x1, -R9 ;  /* 0x0000000108089824 */ /* 0x000fe400078e0a09 */
[----:B------:R-:W-:Y:S02]  /*48d0*/  @!P1 IMAD R11, R0, R2, R11 ;  /* 0x00000002000b9224 */ /* 0x000fe400078e020b */
[----:B------:R-:W-:Y:S01]  /*48e0*/  @!P1 IMAD R10, R8, R12, R10 ;  /* 0x0000000c080a9224 */ /* 0x000fe200078e020a */
[----:B-1--4-:R-:W-:Y:S06]  /*48f0*/  @!P5 BRA `(.L_x_71) ;  /* 0x000000380014d947 */ /* 0x012fec0003800000 */
.L_x_148:
[----:B------:R-:W-:Y:S01]  /*4900*/  @!P4 IADD3 R2, P0, PT, R36, 0x580, RZ ;  /* 0x000005802402c810 */ /* 0x000fe20007f1e0ff */
[----:B------:R-:W-:Y:S01]  /*4910*/  VOTEU.ALL UP1, P4 ;  /* 0x0000000000ff7886 */ /* 0x000fe20002020000 */
[----:B------:R-:W-:Y:S01]  /*4920*/  UIADD3 UR17, UPT, UPT, UR16, 0x1, URZ ;  /* 0x0000000110117890 */ /* 0x000fe2000fffe0ff */
[----:B------:R-:W-:Y:S01]  /*4930*/  LOP3.LUT R34, R34, 0x1, RZ, 0x3c, !PT ;  /* 0x0000000122227812 */ /* 0x000fe200078e3cff */
[----:B------:R-:W-:Y:S01]  /*4940*/  VOTEU.ALL UP0, P4 ;  /* 0x0000000000ff7886 */ /* 0x000fe20002000000 */
[----:B-1----:R-:W-:Y:S01]  /*4950*/  @!P4 IMAD.X R0, RZ, RZ, R37, P0 ;  /* 0x000000ffff00c224 */ /* 0x002fe200000e0625 */
[----:B------:R-:W-:Y:S01]  /*4960*/  @!P4 R2UR UR9, R2 ;  /* 0x000000000209c2ca */ /* 0x000fe200000e0000 */
[----:B------:R-:W-:Y:S01]  /*4970*/  @!UP1 UIADD3 UR10, UPT, UPT, UR10, 0x20, URZ ;  /* 0x000000200a0a9890 */ /* 0x000fe2000fffe0ff */
[----:B------:R-:W-:Y:S01]  /*4980*/  IMAD.IADD R14, R10, 0x1, R90 ;  /* 0x000000010a0e7824 */ /* 0x000fe200078e025a */
[----:B------:R-:W-:Y:S01]  /*4990*/  UISETP.NE.AND UP5, UPT, UR17, 0x3, UPT ;  /* 0x000000031100788c */ /* 0x000fe2000bfa5270 */
[----:B------:R-:W-:Y:S01]  /*49a0*/  @!P4 R2UR UR8, R0 ;  /* 0x000000000008c2ca */ /* 0x000fe200000e0000 */
[----:B------:R-:W-:Y:S04]  /*49b0*/  IMAD.IADD R18, R11, 0x1, R91 ;  /* 0x000000010b127824 */ /* 0x000fe800078e025b */
[----:B------:R-:W-:Y:S04]  /*49c0*/  PLOP3.LUT P0, PT, PT, PT, UP5, 0x80, 0x8 ;  /* 0x000000000008781c */ /* 0x000fe80003f0f058 */
[----:B------:R-:W-:Y:S01]  /*49d0*/  IMAD.U32 R8, RZ, RZ, UR9 ;  /* 0x00000009ff087e24 */ /* 0x000fe2000f8e00ff */
[----:B------:R-:W-:Y:S01]  /*49e0*/  UIADD3 UR9, UPT, UPT, UR14, 0x80, URZ ;  /* 0x000000800e097890 */ /* 0x000fe2000fffe0ff */
[----:B------:R-:W-:Y:S02]  /*49f0*/  SEL R0, RZ, 0x1, P0 ;  /* 0x00000001ff007807 */ /* 0x000fe40000000000 */
[----:B------:R-:W-:Y:S01]  /*4a00*/  IMAD.U32 R9, RZ, RZ, UR8 ;  /* 0x00000008ff097e24 */ /* 0x000fe2000f8e00ff */
[----:B------:R-:W-:Y:S01]  /*4a10*/  @!UP1 ULEA UR8, UR16, UR7, 0xd ;  /* 0x0000000710089291 */ /* 0x000fe2000f8e68ff */
[----:B------:R-:W-:Y:S01]  /*4a20*/  @!P4 R2UR UR20, R8 ;  /* 0x000000000814c2ca */ /* 0x000fe200000e0000 */
[----:B------:R-:W-:Y:S01]  /*4a30*/  @!UP1 UPRMT UR16, URZ, 0x40, URZ ;  /* 0x00000040ff109896 */ /* 0x000fe200080000ff */
[----:B------:R-:W-:Y:S01]  /*4a40*/  LOP3.LUT R35, R35, R0, RZ, 0x3c, !PT ;  /* 0x0000000023237212 */ /* 0x000fe200078e3cff */
[----:B------:R-:W-:Y:S01]  /*4a50*/  @!UP1 UIADD3 UR8, UPT, UPT, UR8, 0x200, URZ ;  /* 0x0000020008089890 */ /* 0x000fe2000fffe0ff */
[----:B------:R-:W-:Y:S01]  /*4a60*/  @!P4 R2UR UR21, R9 ;  /* 0x000000000915c2ca */ /* 0x000fe200000e0000 */
[----:B------:R-:W-:Y:S02]  /*4a70*/  @!UP1 UPRMT UR19, UR16, 0x5410, URZ ;  /* 0x0000541010139896 */ /* 0x000fe400080000ff */
[----:B------:R-:W-:Y:S10]  /*4a80*/  UPRMT UR18, UR45, 0x654, UR9 ;  /* 0x000006542d127896 */ /* 0x000ff40008000009 */
[----:B------:R2:W-:Y:S01]  /*4a90*/  @!UP0 UTMALDG.4D.IM2COL [UR8], [UR20], UR19 ;  /* 0x00000008140083b4 */ /* 0x0005e20008058013 */
[----:B------:R2:W-:Y:S01]  /*4aa0*/  @!P4 SYNCS.ARRIVE.TRANS64.RED.A0TR RZ, [UR14+0x80], R33 ;  /* 0x00008021ffffc9a7 */ /* 0x0005e2000830040e */
[----:B------:R-:W-:Y:S01]  /*4ab0*/  UPLOP3.LUT UP0, UPT, UPT, UPT, UPT, 0x80, 0x8 ;  /* 0x000000000008789c */ /* 0x000fe20003f0f070 */
[----:B------:R-:W-:Y:S01]  /*4ac0*/  SYNCS.ARRIVE.TRANS64.RED.A1T0 RZ, [UR18], RZ ;  /* 0x000000ffffff79a7 */ /* 0x000fe20008100412 */
[----:B------:R-:W-:Y:S01]  /*4ad0*/  USEL UR18, UR17, URZ, UP5 ;  /* 0x000000ff11127287 */ /* 0x000fe2000a800000 */
[----:B------:R-:W-:Y:S11]  /*4ae0*/  @P3 BRA `(.L_x_72) ;  /* 0xfffffff400043947 */ /* 0x000ff6000383ffff */
[----:B------:R-:W-:Y:S01]  /*4af0*/  UIADD3 UR7, UPT, UPT, UR7, 0x98, URZ ;  /* 0x0000009807077890 */ /* 0x000fe2000fffe0ff */
[----:B------:R-:W-:-:S03]  /*4b00*/  SHF.L.U32 R2, R35, 0x1f, RZ ;  /* 0x0000001f23027819 */ /* 0x000fc600000006ff */
[----:B------:R-:W-:-:S09]  /*4b10*/  ULEA UR4, UR18, UR7, 0x3 ;  /* 0x0000000712047291 */ /* 0x000fd2000f8e18ff */
[----:B------:R-:W1:Y:S02]  /*4b20*/  SYNCS.PHASECHK.TRANS64.TRYWAIT P0, [UR4], R2 ;  /* 0x00000002ff0075a7 */ /* 0x000e640008001104 */
[----:B-1----:R-:W-:Y:S05]  /*4b30*/  @!P0 BRA `(.L_x_73) ;  /* 0x00000034009c8947 */ /* 0x002fea0003800000 */
.L_x_150:
[----:B------:R-:W-:-:S04]  /*4b40*/  UIADD3 UR4, UPT, UPT, UR18, 0x1, URZ ;  /* 0x0000000112047890 */ /* 0x000fc8000fffe0ff */
[----:B------:R-:W-:-:S04]  /*4b50*/  UISETP.NE.AND UP0, UPT, UR4, 0x3, UPT ;  /* 0x000000030400788c */ /* 0x000fc8000bf05270 */
[----:B------:R-:W-:Y:S02]  /*4b60*/  USEL UR4, UR4, URZ, UP0 ;  /* 0x000000ff04047287 */ /* 0x000fe40008000000 */
[----:B------:R-:W-:-:S04]  /*4b70*/  PLOP3.LUT P0, PT, PT, PT, UP0, 0x80, 0x8 ;  /* 0x000000000008781c */ /* 0x000fc80003f0f008 */
[----:B-1----:R-:W-:Y:S01]  /*4b80*/  SEL R2, RZ, 0x1, P0 ;  /* 0x00000001ff027807 */ /* 0x002fe20000000000 */
[----:B------:R-:W-:-:S03]  /*4b90*/  IMAD.U32 R0, RZ, RZ, UR4 ;  /* 0x00000004ff007e24 */ /* 0x000fc6000f8e00ff */
[----:B------:R-:W-:Y:S01]  /*4ba0*/  LOP3.LUT R35, R35, R2, RZ, 0x3c, !PT ;  /* 0x0000000223237212 */ /* 0x000fe200078e3cff */
[C---:B------:R-:W-:Y:S01]  /*4bb0*/  VIADD R4, R0.reuse, 0x1 ;  /* 0x0000000100047836 */ /* 0x040fe20000000000 */
[----:B------:R-:W-:Y:S02]  /*4bc0*/  LEA R2, R0, UR7, 0x3 ;  /* 0x0000000700027c11 */ /* 0x000fe4000f8e18ff */
[----:B------:R-:W-:Y:S02]  /*4bd0*/  SHF.L.U32 R3, R35, 0x1f, RZ ;  /* 0x0000001f23037819 */ /* 0x000fe400000006ff */
[----:B------:R-:W-:Y:S02]  /*4be0*/  ISETP.NE.AND P0, PT, R4, 0x3, PT ;  /* 0x000000030400780c */ /* 0x000fe40003f05270 */
[----:B------:R-:W1:Y:S02]  /*4bf0*/  SYNCS.PHASECHK.TRANS64.TRYWAIT P1, [R2+URZ], R3 ;  /* 0x00000003020075a7 */ /* 0x000e6400080211ff */
[----:B------:R-:W-:-:S02]  /*4c00*/  SEL R0, RZ, 0x1, P0 ;  /* 0x00000001ff007807 */ /* 0x000fc40000000000 */
[----:B------:R-:W-:Y:S02]  /*4c10*/  SEL R4, R4, RZ, P0 ;  /* 0x000000ff04047207 */ /* 0x000fe40000000000 */
[----:B------:R-:W-:Y:S01]  /*4c20*/  LOP3.LUT R0, R35, R0, RZ, 0x3c, !PT ;  /* 0x0000000023007212 */ /* 0x000fe200078e3cff */
[----:B-1----:R-:W-:Y:S06]  /*4c30*/  @!P1 BRA `(.L_x_74) ;  /* 0x0000003400749947 */ /* 0x002fec0003800000 */
.L_x_151:
[----:B------:R-:W-:Y:S02]  /*4c40*/  LEA R4, R4, UR7, 0x3 ;  /* 0x0000000704047c11 */ /* 0x000fe4000f8e18ff */
[----:B------:R-:W-:-:S07]  /*4c50*/  SHF.L.U32 R0, R0, 0x1f, RZ ;  /* 0x0000001f00007819 */ /* 0x000fce00000006ff */
.L_x_75:
[----:B---3--:R3:W4:Y:S02]  /*4c60*/  SYNCS.PHASECHK.TRANS64.TRYWAIT P0, [R4+URZ], R0 ;  /* 0x00000000040075a7 */ /* 0x00872400080011ff */
[----:B----4-:R-:W-:Y:S05]  /*4c70*/  @!P0 NANOSLEEP.SYNCS 0x989680 ;  /* 0x009896800000895d */ /* 0x010fea0003900000 */
[----:B------:R-:W4:Y:S02]  /*4c80*/  @!P0 SYNCS.PHASECHK.TRANS64 P0, [R4+URZ], R0 ;  /* 0x00000000040085a7 */ /* 0x000f2400080010ff */
[----:B--2-4-:R-:W-:Y:S05]  /*4c90*/  @P0 EXIT ;  /* 0x000000000000094d */ /* 0x014fea0003800000 */
[----:B------:R-:W-:Y:S05]  /*4ca0*/  BRA `(.L_x_75) ;  /* 0xfffffffc00ec7947 */ /* 0x000fea000383ffff */
.L_x_63:
[----:B------:R-:W-:-:S06]  /*4cb0*/  UISETP.GE.AND UP0, UPT, UR6, 0x4, UPT ;  /* 0x000000040600788c */ /* 0x000fcc000bf06270 */
[----:B------:R-:W-:-:S13]  /*4cc0*/  PLOP3.LUT P0, PT, PT, PT, UP0, 0x80, 0x8 ;  /* 0x000000000008781c */ /* 0x000fda0003f0f008 */
[----:B------:R-:W-:Y:S05]  /*4cd0*/  @!P0 EXIT ;  /* 0x000000000000894d */ /* 0x000fea0003800000 */
[----:B------:R-:W-:Y:S01]  /*4ce0*/  BAR.SYNC.DEFER_BLOCKING 0x6, 0xa0 ;  /* 0x0182800000007b1d */ /* 0x000fe20000010000 */
[C---:B------:R-:W-:Y:S01]  /*4cf0*/  IMAD.SHL.U32 R0, R102.reuse, 0x20, RZ ;  /* 0x0000002066007824 */ /* 0x040fe200078e00ff */
[C---:B------:R-:W-:Y:S01]  /*4d00*/  LOP3.LUT R103, R102.reuse, 0x2, RZ, 0xc0, !PT ;  /* 0x0000000266677812 */ /* 0x040fe200078ec0ff */
[C---:B------:R-:W-:Y:S01]  /*4d10*/  IMAD.SHL.U32 R106, R102.reuse, 0x4, RZ ;  /* 0x00000004666a7824 */ /* 0x040fe200078e00ff */
[C---:B------:R-:W-:Y:S01]  /*4d20*/  LOP3.LUT R99, R102.reuse, 0x60, RZ, 0xc0, !PT ;  /* 0x0000006066637812 */ /* 0x040fe200078ec0ff */
[----:B------:R-:W-:Y:S01]  /*4d30*/  IMAD.U32 R46, R102, 0x10000, RZ ;  /* 0x00010000662e7824 */ /* 0x000fe200078e00ff */
[----:B------:R-:W-:Y:S02]  /*4d40*/  UMOV UR52, 0x400 ;  /* 0x0000040000347882 */ /* 0x000fe40000000000 */
[----:B------:R-:W1:Y:S01]  /*4d50*/  LDC R95, c[0x0][0x370] ;  /* 0x0000dc00ff5f7b82 */ /* 0x000e620000000800 */
[----:B------:R-:W-:Y:S01]  /*4d60*/  ULEA UR52, UR45, UR52, 0x18 ;  /* 0x000000342d347291 */ /* 0x000fe2000f8ec0ff */
[----:B------:R-:W-:Y:S01]  /*4d70*/  LOP3.LUT R4, R0, 0xc0, RZ, 0xc0, !PT ;  /* 0x000000c000047812 */ /* 0x000fe200078ec0ff */
[----:B------:R-:W-:Y:S01]  /*4d80*/  IMAD.MOV.U32 R98, RZ, RZ, 0x1 ;  /* 0x00000001ff627424 */ /* 0x000fe200078e00ff */
[----:B------:R-:W-:Y:S01]  /*4d90*/  LOP3.LUT R102, R102, 0x4, RZ, 0xc0, !PT ;  /* 0x0000000466667812 */ /* 0x000fe200078ec0ff */
[----:B------:R-:W-:Y:S01]  /*4da0*/  UIADD3 UR55, UPT, UPT, UR52, 0x200, URZ ;  /* 0x0000020034377890 */ /* 0x000fe2000fffe0ff */
[----:B------:R-:W-:Y:S01]  /*4db0*/  LOP3.LUT R106, R4, 0x18, R106, 0xf8, !PT ;  /* 0x00000018046a7812 */ /* 0x000fe200078ef86a */
[----:B------:R-:W-:Y:S01]  /*4dc0*/  IMAD.MOV.U32 R45, RZ, RZ, RZ ;  /* 0x000000ffff2d7224 */ /* 0x000fe200078e00ff */
[----:B------:R-:W2:Y:S01]  /*4dd0*/  LDC R42, c[0x0][0xb0c] ;  /* 0x0002c300ff2a7b82 */ /* 0x000ea20000000800 */
[----:B------:R-:W-:-:S02]  /*4de0*/  IADD3 R105, PT, PT, -R102, 0x2, RZ ;  /* 0x0000000266697810 */ /* 0x000fc40007ffe1ff */
[----:B------:R-:W-:Y:S02]  /*4df0*/  CS2R R96, SRZ ;  /* 0x0000000000607805 */ /* 0x000fe4000001ff00 */
[----:B------:R-:W-:Y:S01]  /*4e00*/  LOP3.LUT R106, R106, 0xf20, R0, 0xf8, !PT ;  /* 0x00000f206a6a7812 */ /* 0x000fe200078ef800 */
[----:B------:R-:W-:Y:S01]  /*4e10*/  IMAD.MOV.U32 R64, RZ, RZ, RZ ;  /* 0x000000ffff407224 */ /* 0x000fe200078e00ff */
[----:B------:R-:W-:Y:S01]  /*4e20*/  LOP3.LUT R46, R46, 0x600000, RZ, 0xc0, !PT ;  /* 0x006000002e2e7812 */ /* 0x000fe200078ec0ff */
[----:B------:R-:W-:Y:S01]  /*4e30*/  IMAD.MOV R103, RZ, RZ, -R103 ;  /* 0x000000ffff677224 */ /* 0x000fe200078e0a67 */
[----:B------:R-:W-:Y:S01]  /*4e40*/  LEA R106, R106, UR55, 0x1 ;  /* 0x000000376a6a7c11 */ /* 0x000fe2000f8e08ff */
[----:B------:R-:W4:Y:S01]  /*4e50*/  LDC R93, c[0x0][0xb20] ;  /* 0x0002c800ff5d7b82 */ /* 0x000f220000000800 */
[----:B------:R-:W3:Y:S01]  /*4e60*/  LDS R2, [UR52+0x110] ;  /* 0x00011034ff027984 */ /* 0x000ee20008000800 */
[----:B------:R-:W-:Y:S01]  /*4e70*/  IMAD.MOV R102, RZ, RZ, -R102 ;  /* 0x000000ffff667224 */ /* 0x000fe200078e0a66 */
[----:B------:R-:W1:Y:S01]  /*4e80*/  LDCU.64 UR56, c[0x0][0x348] ;  /* 0x00006900ff3877ac */ /* 0x000e620008000a00 */
[----:B------:R-:W-:Y:S01]  /*4e90*/  IMAD.SHL.U32 R105, R105, 0x10, RZ ;  /* 0x0000001069697824 */ /* 0x000fe200078e00ff */
[----:B------:R-:W1:Y:S03]  /*4ea0*/  LDCU.64 UR36, c[0x0][0x888] ;  /* 0x00011100ff2477ac */ /* 0x000e660008000a00 */
[----:B------:R-:W1:Y:S01]  /*4eb0*/  LDC R41, c[0x0][0xb30] ;  /* 0x0002cc00ff297b82 */ /* 0x000e620000000800 */
[----:B------:R-:W1:Y:S01]  /*4ec0*/  LDCU.64 UR46, c[0x0][0x8b0] ;  /* 0x00011600ff2e77ac */ /* 0x000e620008000a00 */
[----:B------:R-:W1:Y:S06]  /*4ed0*/  LDCU.64 UR38, c[0x0][0x8a8] ;  /* 0x00011500ff2677ac */ /* 0x000e6c0008000a00 */
[----:B------:R-:W1:Y:S01]  /*4ee0*/  LDC.64 R84, c[0x0][0xb10] ;  /* 0x0002c400ff547b82 */ /* 0x000e620000000a00 */
[----:B------:R-:W1:Y:S01]  /*4ef0*/  LDCU.64 UR48, c[0x0][0xa90] ;  /* 0x00015200ff3077ac */ /* 0x000e620008000a00 */
[----:B------:R-:W-:-:S06]  /*4f00*/  UMOV UR54, URZ ;  /* 0x000000ff00367c82 */ /* 0x000fcc0008000000 */
[----:B------:R-:W1:Y:S01]  /*4f10*/  LDC.64 R38, c[0x0][0xb18] ;  /* 0x0002c600ff267b82 */ /* 0x000e620000000a00 */
[----:B------:R-:W-:-:S07]  /*4f20*/  UMOV UR53, URZ ;  /* 0x000000ff00357c82 */ /* 0x000fce0008000000 */
[----:B------:R-:W1:Y:S08]  /*4f30*/  LDC.64 R80, c[0x0][0x888] ;  /* 0x00022200ff507b82 */ /* 0x000e700000000a00 */
[----:B------:R-:W1:Y:S01]  /*4f40*/  LDC.64 R36, c[0x0][0xb28] ;  /* 0x0002ca00ff247b82 */ /* 0x000e620000000a00 */
[C---:B---3--:R-:W-:Y:S01]  /*4f50*/  VIADD R3, R2.reuse, 0x40 ;  /* 0x0000004002037836 */ /* 0x048fe20000000000 */
[----:B------:R-:W-:-:S04]  /*4f60*/  LOP3.LUT R2, R2, 0xffff, RZ, 0xc0, !PT ;  /* 0x0000ffff02027812 */ /* 0x000fc800078ec0ff */
[----:B------:R-:W-:Y:S02]  /*4f70*/  LOP3.LUT R3, R3, 0xffff, RZ, 0xc0, !PT ;  /* 0x0000ffff03037812 */ /* 0x000fe400078ec0ff */
[----:B------:R-:W3:Y:S03]  /*4f80*/  LDC.64 R82, c[0x0][0x890] ;  /* 0x00022400ff527b82 */ /* 0x000ee60000000a00 */
[----:B------:R1:W-:Y:S05]  /*4f90*/  STL.64 [R1], R2 ;  /* 0x0000000201007387 */ /* 0x0003ea0000100a00 */
[----:B------:R-:W1:Y:S08]  /*4fa0*/  LDC.64 R88, c[0x0][0xa80] ;  /* 0x0002a000ff587b82 */ /* 0x000e700000000a00 */
[----:B------:R-:W1:Y:S08]  /*4fb0*/  LDC.64 R86, c[0x0][0xa88] ;  /* 0x0002a200ff567b82 */ /* 0x000e700000000a00 */
[----:B--2-4-:R-:W1:Y:S02]  /*4fc0*/  LDC R94, c[0x0][0x374] ;  /* 0x0000dd00ff5e7b82 */ /* 0x014e640000000800 */
.L_x_106:
[----:B-1----:R-:W-:Y:S04]  /*4fd0*/  SHF.L.U32 R2, R96, 0x1f, RZ ;  /* 0x0000001f60027819 */ /* 0x002fe800000006ff */
[----:B------:R-:W1:Y:S02]  /*4fe0*/  SYNCS.PHASECHK.TRANS64.TRYWAIT P0, [UR52+0xc0], R2 ;  /* 0x0000c002ff0075a7 */ /* 0x000e640008001134 */
[----:B-1----:R-:W-:Y:S05]  /*4ff0*/  @!P0 BRA `(.L_x_76) ;  /* 0x0000003000988947 */ /* 0x002fea0003800000 */
.L_x_153:
[----:B------:R-:W2:Y:S01]  /*5000*/  LDC.64 R10, c[0x0][0xb10] ;  /* 0x0002c400ff0a7b82 */ /* 0x000ea20000000a00 */
[----:B------:R-:W4:Y:S01]  /*5010*/  LDS.128 R20, [UR52+0x100] ;  /* 0x00010034ff147984 */ /* 0x000f220008000c00 */
[----:B------:R-:W-:Y:S01]  /*5020*/  UIADD3 UR4, UPT, UPT, UR52, 0xc8, URZ ;  /* 0x000000c834047890 */ /* 0x000fe2000fffe0ff */
[----:B-1----:R-:W-:Y:S01]  /*5030*/  IMAD R0, R45, 0x4, R1 ;  /* 0x000000042d007824 */ /* 0x002fe200078e0201 */
[----:B------:R-:W-:Y:S04]  /*5040*/  ISETP.NE.AND P1, PT, R41, 0x1, PT ;  /* 0x000000012900780c */ /* 0x000fe80003f25270 */
[----:B------:R-:W1:Y:S01]  /*5050*/  LDC.64 R8, c[0x0][0xb18] ;  /* 0x0002c600ff087b82 */ /* 0x000e620000000a00 */
[----:B------:R-:W-:Y:S01]  /*5060*/  UPRMT UR4, URZ, 0x654, UR4 ;  /* 0x00000654ff047896 */ /* 0x000fe20008000004 */
[----:B------:R-:W-:Y:S01]  /*5070*/  ISETP.GE.AND P0, PT, R40, 0x1, PT ;  /* 0x000000012800780c */ /* 0x000fe20003f06270 */
[----:B------:R-:W-:Y:S01]  /*5080*/  @!PT LDS RZ, [RZ] ;  /* 0x00000000fffff984 */ /* 0x000fe20000000800 */
[----:B------:R-:W-:Y:S01]  /*5090*/  @!PT LDS RZ, [RZ] ;  /* 0x00000000fffff984 */ /* 0x000fe20000000800 */
[----:B------:R-:W-:Y:S01]  /*50a0*/  @!PT LDS RZ, [RZ] ;  /* 0x00000000fffff984 */ /* 0x000fe20000000800 */
[----:B------:R-:W-:Y:S01]  /*50b0*/  @!PT LDS RZ, [RZ] ;  /* 0x00000000fffff984 */ /* 0x000fe20000000800 */
[----:B------:R3:W-:Y:S06]  /*50c0*/  MEMBAR.ALL.CTA ;  /* 0x0000000000007992 */ /* 0x0007ec0000008000 */
[----:B---3--:R-:W3:Y:S01]  /*50d0*/  FENCE.VIEW.ASYNC.S ;  /* 0x00000000000073c6 */ /* 0x008ee20000000000 */
[----:B------:R-:W1:Y:S08]  /*50e0*/  @!P1 LDC R12, c[0x0][0xb20] ;  /* 0x0002c800ff0c9b82 */ /* 0x000e700000000800 */
[----:B------:R-:W1:Y:S01]  /*50f0*/  @!P1 LDC R7, c[0x0][0xb0c] ;  /* 0x0002c300ff079b82 */ /* 0x000e620000000800 */
[----:B---3--:R-:W-:Y:S01]  /*5100*/  SYNCS.ARRIVE.TRANS64.RED.A1T0 RZ, [UR4], RZ ;  /* 0x000000ffffff79a7 */ /* 0x008fe20008100404 */
[----:B------:R3:W5:Y:S01]  /*5110*/  LDL R16, [R0] ;  /* 0x0000000000107983 */ /* 0x0007620000100800 */
[----:B----4-:R-:W-:Y:S04]  /*5120*/  LOP3.LUT P4, RZ, R22, 0x1, RZ, 0xc0, !PT ;  /* 0x0000000116ff7812 */ /* 0x010fe8000788c0ff */
[----:B------:R-:W-:Y:S09]  /*5130*/  P2R R107, PR, RZ, 0x10 ;  /* 0x00000010ff6b7803 */ /* 0x000ff20000000000 */
[----:B------:R-:W-:Y:S02]  /*5140*/  @P4 MOV R44, R20 ;  /* 0x00000014002c4202 */ /* 0x000fe40000000f00 */
[----:B------:R-:W-:Y:S01]  /*5150*/  @P4 LOP3.LUT R43, R21, 0xffff, RZ, 0xc0, !PT ;  /* 0x0000ffff152b4812 */ /* 0x000fe200078ec0ff */
[----:B--23--:R-:W-:Y:S06]  /*5160*/  @!P0 BRA `(.L_x_77) ;  /* 0x0000000000a48947 */ /* 0x00cfec0003800000 */
[----:B------:R-:W-:Y:S01]  /*5170*/  IMAD.HI.U32 R0, R94, R39, RZ ;  /* 0x000000275e007227 */ /* 0x000fe200078e00ff */
[----:B------:R-:W-:Y:S02]  /*5180*/  ISETP.NE.AND P0, PT, R38, 0x1, PT ;  /* 0x000000012600780c */ /* 0x000fe40003f05270 */
[----:B------:R-:W-:Y:S01]  /*5190*/  ISETP.NE.AND P2, PT, R40, 0x1, PT ;  /* 0x000000012800780c */ /* 0x000fe20003f45270 */
[----:B------:R-:W-:Y:S01]  /*51a0*/  IMAD.HI.U32 R4, R95, R84, RZ ;  /* 0x000000545f047227 */ /* 0x000fe200078e00ff */
[----:B------:R-:W-:Y:S02]  /*51b0*/  SHF.R.U32.HI R0, RZ, R93, R0 ;  /* 0x0000005dff007219 */ /* 0x000fe40000011600 */
[----:B------:R-:W-:Y:S01]  /*51c0*/  ISETP.NE.AND P3, PT, R42, 0x1, PT ;  /* 0x000000012a00780c */ /* 0x000fe20003f65270 */
[----:B------:R-:W-:Y:S01]  /*51d0*/  IMAD.HI.U32 R6, R43, R39, RZ ;  /* 0x000000272b067227 */ /* 0x000fe200078e00ff */
[-C--:B------:R-:W-:Y:S02]  /*51e0*/  SHF.R.U32.HI R4, RZ, R85.reuse, R4 ;  /* 0x00000055ff047219 */ /* 0x080fe40000011604 */
        /* <DEDUP_REMOVED lines=14> */
[C---:B------:R-:W-:Y:S03]  /*52d0*/  IMAD.HI.U32 R0, R3.reuse, R36, RZ ;  /* 0x0000002403007227 */ /* 0x040fe600078e00ff */
[C---:B------:R-:W-:Y:S02]  /*52e0*/  ISETP.GE.OR P0, PT, R2.reuse, R5, P0 ;  /* 0x000000050200720c */ /* 0x040fe40000706670 */
[----:B------:R-:W-:Y:S04]  /*52f0*/  SHF.R.U32.HI R0, RZ, R37, R0 ;  /* 0x00000025ff007219 */ /* 0x000fe80000011600 */
[C---:B------:R-:W-:Y:S05]  /*5300*/  SEL R6, R3.reuse, R0, !P2 ;  /* 0x0000000003067207 */ /* 0x040fea0005000000 */
        /* <DEDUP_REMOVED lines=14> */
[----:B------:R-:W-:Y:S07]  /*53f0*/  IMAD R43, R3, R38, R43 ;  /* 0x00000026032b7224 */ /* 0x000fee00078e022b */
.L_x_77:
[----:B-1----:R-:W-:Y:S01]  /*5400*/  @!P1 ISETP.NE.AND P0, PT, R8, 0x1, PT ;  /* 0x000000010800980c */ /* 0x002fe20003f05270 */
[----:B------:R-:W-:Y:S01]  /*5410*/  @!P1 IMAD.HI.U32 R0, R44, R10, RZ ;  /* 0x0000000a2c009227 */ /* 0x000fe200078e00ff */
[----:B------:R-:W-:Y:S01]  /*5420*/  @!P1 ISETP.NE.AND P2, PT, R7, 0x1, PT ;  /* 0x000000010700980c */ /* 0x000fe20003f45270 */
[----:B------:R-:W-:Y:S01]  /*5430*/  ULOP3.LUT UP0, URZ, UR55, 0x1b0, URZ, 0xc0, !UPT ;  /* 0x000001b037ff7892 */ /* 0x000fe2000f80c0ff */
[----:B------:R-:W-:Y:S01]  /*5440*/  R2UR UR41, R14 ;  /* 0x000000000e2972ca */ /* 0x000fe200000e0000 */
[C---:B------:R-:W-:Y:S01]  /*5450*/  @!P1 IMAD.HI.U32 R2, R43.reuse, R9, RZ ;  /* 0x000000092b029227 */ /* 0x040fe200078e00ff */
[----:B------:R-:W-:Y:S02]  /*5460*/  @!P1 SHF.R.U32.HI R0, RZ, R11, R0 ;  /* 0x0000000bff009219 */ /* 0x000fe40000011600 */
[----:B------:R-:W-:Y:S02]  /*5470*/  @P4 SHF.R.U32.HI R104, RZ, 0x10, R21 ;  /* 0x00000010ff684819 */ /* 0x000fe40000011615 */
[----:B------:R-:W-:Y:S02]  /*5480*/  @!P1 SHF.R.U32.HI R2, RZ, R12, R2 ;  /* 0x0000000cff029219 */ /* 0x000fe40000011602 */
[----:B------:R-:W-:Y:S02]  /*5490*/  @!P1 SEL R3, R44, R0, !P2 ;  /* 0x000000002c039207 */ /* 0x000fe40005000000 */
[----:B------:R-:W-:Y:S03]  /*54a0*/  @!P1 SEL R2, R43, R2, !P0 ;  /* 0x000000022b029207 */ /* 0x000fe60004000000 */
[----:B------:R-:W-:Y:S02]  /*54b0*/  USHF.L.U32 UR41, UR41, 0x6, URZ ;  /* 0x0000000629297899 */ /* 0x000fe400080006ff */
[----:B------:R-:W-:Y:S02]  /*54c0*/  @!P1 IMAD.IADD R0, R2, 0x1, -R3 ;  /* 0x0000000102009824 */ /* 0x000fe400078e0a03 */
[----:B------:R-:W-:Y:S02]  /*54d0*/  @!P1 IMAD.IADD R2, R3, 0x1, -R2 ;  /* 0x0000000103029824 */ /* 0x000fe400078e0a02 */
[----:B------:R-:W-:Y:S02]  /*54e0*/  @!P1 IMAD R44, R0, R7, R44 ;  /* 0x00000007002c9224 */ /* 0x000fe400078e022c */
[----:B------:R-:W-:Y:S01]  /*54f0*/  @!P1 IMAD R43, R2, R8, R43 ;  /* 0x00000008022b9224 */ /* 0x000fe200078e022b */
[----:B------:R-:W-:Y:S06]  /*5500*/  BRA.U !UP0, `(.L_x_78) ;  /* 0x00000001087c7547 */ /* 0x000fec000b800000 */
[----:B------:R-:W1:Y:S01]  /*5510*/  LDCU.64 UR8, c[0x4][0x80] ;  /* 0x01001000ff0877ac */ /* 0x000e620008000a00 */
[----:B------:R-:W-:Y:S01]  /*5520*/  MOV R2, 0x0 ;  /* 0x0000000000027802 */ /* 0x000fe20000000f00 */
[----:B------:R-:W-:Y:S02]  /*5530*/  HFMA2 R12, -RZ, RZ, 0, 5.9604644775390625e-08 ;  /* 0x00000001ff0c7431 */ /* 0x000fe400000001ff */
[----:B------:R-:W-:Y:S01]  /*5540*/  IMAD.MOV.U32 R8, RZ, RZ, 0x70 ;  /* 0x00000070ff087424 */ /* 0x000fe200078e00ff */
[----:B------:R2:W3:Y:S01]  /*5550*/  LDC.64 R14, c[0x4][R2] ;  /* 0x01000000020e7b82 */ /* 0x0004e20000000a00 */
[----:B------:R-:W4:Y:S01]  /*5560*/  LDCU.64 UR6, c[0x4][0x88] ;  /* 0x01001100ff0677ac */ /* 0x000f220008000a00 */
[----:B------:R-:W-:Y:S01]  /*5570*/  IMAD.MOV.U32 R13, RZ, RZ, RZ ;  /* 0x000000ffff0d7224 */ /* 0x000fe200078e00ff */
[----:B------:R-:W2:Y:S01]  /*5580*/  LDCU.64 UR4, c[0x4][0x8] ;  /* 0x01000100ff0477ac */ /* 0x000ea20008000a00 */
[----:B-1----:R-:W-:Y:S01]  /*5590*/  MOV R5, UR9 ;  /* 0x0000000900057c02 */ /* 0x002fe20008000f00 */
[----:B------:R-:W-:Y:S01]  /*55a0*/  IMAD.U32 R4, RZ, RZ, UR8 ;  /* 0x00000008ff047e24 */ /* 0x000fe2000f8e00ff */
[----:B----4-:R-:W-:Y:S01]  /*55b0*/  MOV R7, UR7 ;  /* 0x0000000700077c02 */ /* 0x010fe20008000f00 */
[----:B------:R-:W-:Y:S01]  /*55c0*/  IMAD.U32 R6, RZ, RZ, UR6 ;  /* 0x00000006ff067e24 */ /* 0x000fe2000f8e00ff */
[----:B--2---:R-:W-:Y:S01]  /*55d0*/  MOV R11, UR5 ;  /* 0x00000005000b7c02 */ /* 0x004fe20008000f00 */
[----:B------:R-:W-:Y:S02]  /*55e0*/  IMAD.U32 R10, RZ, RZ, UR4 ;  /* 0x00000004ff0a7e24 */ /* 0x000fe4000f8e00ff */
[----:B------:R-:W-:Y:S07]  /*55f0*/  LEPC R20, `(.L_x_79) ;  /* 0x000000001014794e */ /* 0x000fee0000000000 */
[----:B---3-5:R-:W-:Y:S05]  /*5600*/  CALL.ABS.NOINC R14 ;  /* 0x000000000e007343 */ /* 0x028fea0003c00000 */
.L_x_79:
[----:B------:R-:W1:Y:S01]  /*5610*/  LDCU.64 UR8, c[0x4][0x80] ;  /* 0x01001000ff0877ac */ /* 0x000e620008000a00 */
[----:B------:R-:W2:Y:S01]  /*5620*/  LDC.64 R2, c[0x4][R2] ;  /* 0x0100000002027b82 */ /* 0x000ea20000000a00 */
[----:B------:R-:W-:Y:S02]  /*5630*/  HFMA2 R12, -RZ, RZ, 0, 5.9604644775390625e-08 ;  /* 0x00000001ff0c7431 */ /* 0x000fe400000001ff */
[----:B------:R-:W-:Y:S02]  /*5640*/  IMAD.MOV.U32 R8, RZ, RZ, 0x70 ;  /* 0x00000070ff087424 */ /* 0x000fe400078e00ff */
[----:B------:R-:W-:Y:S01]  /*5650*/  IMAD.MOV.U32 R13, RZ, RZ, RZ ;  /* 0x000000ffff0d7224 */ /* 0x000fe200078e00ff */
[----:B------:R-:W3:Y:S01]  /*5660*/  LDCU.64 UR6, c[0x4][0x88] ;  /* 0x01001100ff0677ac */ /* 0x000ee20008000a00 */
[----:B------:R-:W4:Y:S01]  /*5670*/  LDCU.64 UR4, c[0x4][0x8] ;  /* 0x01000100ff0477ac */ /* 0x000f220008000a00 */
[----:B-1----:R-:W-:Y:S02]  /*5680*/  MOV R4, UR8 ;  /* 0x0000000800047c02 */ /* 0x002fe40008000f00 */
[----:B------:R-:W-:Y:S02]  /*5690*/  MOV R5, UR9 ;  /* 0x0000000900057c02 */ /* 0x000fe40008000f00 */
[----:B---3--:R-:W-:Y:S01]  /*56a0*/  MOV R7, UR7 ;  /* 0x0000000700077c02 */ /* 0x008fe20008000f00 */
[----:B------:R-:W-:Y:S01]  /*56b0*/  IMAD.U32 R6, RZ, RZ, UR6 ;  /* 0x00000006ff067e24 */ /* 0x000fe2000f8e00ff */
[----:B----4-:R-:W-:Y:S01]  /*56c0*/  MOV R11, UR5 ;  /* 0x00000005000b7c02 */ /* 0x010fe20008000f00 */
[----:B------:R-:W-:Y:S02]  /*56d0*/  IMAD.U32 R10, RZ, RZ, UR4 ;  /* 0x00000004ff0a7e24 */ /* 0x000fe4000f8e00ff */
[----:B------:R-:W-:Y:S07]  /*56e0*/  LEPC R20, `(.L_x_78) ;  /* 0x000000001014794e */ /* 0x000fee0000000000 */
[----:B--2---:R-:W-:Y:S05]  /*56f0*/  CALL.ABS.NOINC R2 ;  /* 0x0000000002007343 */ /* 0x004fea0003c00000 */
.L_x_78:
[----:B------:R-:W-:Y:S01]  /*5700*/  ISETP.NE.U32.AND P3, PT, R82, RZ, PT ;  /* 0x000000ff5200720c */ /* 0x000fe20003f65070 */
[----:B------:R-:W-:Y:S01]  /*5710*/  UISETP.NE.U32.AND UP0, UPT, UR46, URZ, UPT ;  /* 0x000000ff2e00728c */ /* 0x000fe2000bf05070 */
[----:B------:R-:W-:Y:S02]  /*5720*/  ISETP.NE.AND P6, PT, R101, RZ, PT ;  /* 0x000000ff6500720c */ /* 0x000fe40003fc5270 */
[----:B------:R-:W-:Y:S01]  /*5730*/  ISETP.NE.AND.EX P3, PT, R83, RZ, PT, P3 ;  /* 0x000000ff5300720c */ /* 0x000fe20003f65330 */
[----:B------:R-:W-:Y:S01]  /*5740*/  UISETP.NE.AND.EX UP0, UPT, UR47, URZ, UPT, UP0 ;  /* 0x000000ff2f00728c */ /* 0x000fe2000bf05300 */
[----:B------:R-:W-:Y:S02]  /*5750*/  ISETP.NE.U32.AND P1, PT, RZ, UR36, PT ;  /* 0x00000024ff007c0c */ /* 0x000fe4000bf25070 */
[----:B------:R-:W-:Y:S02]  /*5760*/  PLOP3.LUT P0, PT, PT, PT, PT, 0x8, 0x80 ;  /* 0x000000000080781c */ /* 0x000fe40003f0e170 */
[----:B------:R-:W-:Y:S05]  /*5770*/  ISETP.NE.AND.EX P1, PT, RZ, UR37, PT, P1 ;  /* 0x00000025ff007c0c */ /* 0x000fea000bf25310 */
[----:B------:R-:W-:Y:S02]  /*5780*/  @P6 PLOP3.LUT P0, PT, P3, PT, PT, 0x80, 0x8 ;  /* 0x000000000008681c */ /* 0x000fe40001f0f070 */
[----:B------:R-:W-:Y:S11]  /*5790*/  @!P3 BRA `(.L_x_80) ;  /* 0x00000000002cb947 */ /* 0x000ff60003800000 */
[----:B------:R-:W-:Y:S01]  /*57a0*/  ISETP.NE.U32.AND P2, PT, R80, RZ, PT ;  /* 0x000000ff5000720c */ /* 0x000fe20003f45070 */
[----:B------:R-:W-:Y:S03]  /*57b0*/  IMAD.MOV.U32 R92, RZ, RZ, 0x1 ;  /* 0x00000001ff5c7424 */ /* 0x000fe600078e00ff */
[----:B------:R-:W-:Y:S11]  /*57c0*/  ISETP.NE.AND.EX P2, PT, R81, RZ, PT, P2 ;  /* 0x000000ff5100720c */ /* 0x000ff60003f45320 */
[----:B------:R-:W-:Y:S02]  /*57d0*/  @!UPT UIADD3 URZ, UPT, UPT, URZ, URZ, URZ ;  /* 0x000000fffffff290 */ /* 0x000fe4000fffe0ff */
[----:B------:R-:W1:Y:S01]  /*57e0*/  @P2 LDC.64 R2, c[0x0][0x888] ;  /* 0x00022200ff022b82 */ /* 0x000e620000000a00 */
[----:B------:R-:W-:Y:S04]  /*57f0*/  @P2 IMAD R0, R17, R82, RZ ;  /* 0x0000005211002224 */ /* 0x000fe800078e02ff */
[----:B-1----:R-:W-:Y:S04]  /*5800*/  @P2 IMAD.WIDE R2, R0, 0x4, R2 ;  /* 0x0000000400022825 */ /* 0x002fe800078e0202 */
[----:B------:R-:W-:Y:S01]  /*5810*/  HFMA2 R0, -RZ, RZ, 0, 5.9604644775390625e-08 ;  /* 0x00000001ff007431 */ /* 0x000fe200000001ff */
[----:B-----5:R1:W5:Y:S04]  /*5820*/  @P2 LDG.E R49, desc[UR50][R2.64] ;  /* 0x0000003202312981 */ /* 0x020368000c1e1900 */
[----:B------:R-:W-:Y:S01]  /*5830*/  @!P2 PRMT R92, R0, 0x7610, R92 ;  /* 0x00007610005ca816 */ /* 0x000fe2000000005c */
[----:B-1----:R-:W2:Y:S06]  /*5840*/  @!P2 LDC R49, c[0x0][0x880] ;  /* 0x00022000ff31ab82 */ /* 0x002eac0000000800 */
.L_x_80:
[----:B------:R-:W-:Y:S05]  /*5850*/  BRA.U !UP0, `(.L_x_81) ;  /* 0x0000000108207547 */ /* 0x000fea000b800000 */
[----:B------:R-:W-:Y:S04]  /*5860*/  ISETP.NE.U32.AND P2, PT, RZ, UR38, PT ;  /* 0x00000026ff007c0c */ /* 0x000fe8000bf45070 */
[----:B------:R-:W-:Y:S11]  /*5870*/  ISETP.NE.AND.EX P2, PT, RZ, UR39, PT, P2 ;  /* 0x00000027ff007c0c */ /* 0x000ff6000bf45320 */
[----:B------:R-:W-:Y:S02]  /*5880*/  @!UPT UIADD3 URZ, UPT, UPT, URZ, URZ, URZ ;  /* 0x000000fffffff290 */ /* 0x000fe4000fffe0ff */
[----:B------:R-:W1:Y:S01]  /*5890*/  @P2 LDC.64 R2, c[0x0][0x8a8] ;  /* 0x00022a00ff022b82 */ /* 0x000e620000000a00 */
[----:B------:R-:W-:Y:S04]  /*58a0*/  @P2 IMAD R0, R17, UR46, RZ ;  /* 0x0000002e11002c24 */ /* 0x000fe8000f8e02ff */
[----:B-1----:R-:W-:Y:S05]  /*58b0*/  @P2 IMAD.WIDE R2, R0, 0x4, R2 ;  /* 0x0000000400022825 */ /* 0x002fea00078e0202 */
[----:B-----5:R1:W5:Y:S02]  /*58c0*/  @P2 LDG.E R47, desc[UR50][R2.64] ;  /* 0x00000032022f2981 */ /* 0x020364000c1e1900 */
[----:B-1----:R-:W3:Y:S02]  /*58d0*/  @!P2 LDC R47, c[0x0][0x8a0] ;  /* 0x00022800ff2fab82 */ /* 0x002ee40000000800 */
.L_x_81:
[----:B--2--5:R-:W-:Y:S01]  /*58e0*/  FSETP.NEU.AND P2, PT, R49, RZ, PT ;  /* 0x000000ff3100720b */ /* 0x024fe20003f4d000 */
[----:B------:R-:W-:Y:S01]  /*58f0*/  IMAD.SHL.U32 R110, R18, 0x80, RZ ;  /* 0x00000080126e7824 */ /* 0x000fe200078e00ff */
[----:B------:R-:W-:Y:S01]  /*5900*/  SEL R4, RZ, 0xffffffff, P1 ;  /* 0xffffffffff047807 */ /* 0x000fe20000800000 */
[----:B------:R-:W-:Y:S01]  /*5910*/  IMAD.SHL.U32 R75, R64, 0x2000, RZ ;  /* 0x00002000404b7824 */ /* 0x000fe200078e00ff */
[----:B------:R-:W-:Y:S01]  /*5920*/  @P6 LOP3.LUT P1, RZ, R92, 0xff, RZ, 0xc0, !PT ;  /* 0x000000ff5cff6812 */ /* 0x000fe2000782c0ff */
[----:B------:R-:W-:Y:S01]  /*5930*/  IMAD.HI.U32 R108, R110, R89, RZ ;  /* 0x000000596e6c7227 */ /* 0x000fe200078e00ff */
[----:B------:R-:W-:Y:S01]  /*5940*/  @P6 SEL R0, RZ, 0xffffffff, P2 ;  /* 0xffffffffff006807 */ /* 0x000fe20001000000 */
[----:B------:R-:W-:Y:S01]  /*5950*/  BSSY B1, `(.L_x_82) ;  /* 0x000004a000017945 */ /* 0x000fe20003800000 */
[----:B------:R-:W-:Y:S01]  /*5960*/  LOP3.LUT R66, R98, 0x1, RZ, 0x3c, !PT ;  /* 0x0000000162427812 */ /* 0x000fe200078e3cff */
[----:B------:R-:W-:Y:S01]  /*5970*/  IMAD.SHL.U32 R114, R103, 0x10, RZ ;  /* 0x0000001067727824 */ /* 0x000fe200078e00ff */
[----:B------:R-:W-:Y:S01]  /*5980*/  @P0 SEL R0, R4, R0, !P1 ;  /* 0x0000000004000207 */ /* 0x000fe20004800000 */
[----:B------:R-:W-:Y:S01]  /*5990*/  IMAD.IADD R74, R106, 0x1, R75 ;  /* 0x000000016a4a7824 */ /* 0x000fe200078e024b */
[----:B------:R-:W-:Y:S01]  /*59a0*/  ISETP.NE.AND P0, PT, R88, 0x1, PT ;  /* 0x000000015800780c */ /* 0x000fe20003f05270 */
[----:B------:R-:W-:Y:S01]  /*59b0*/  IMAD.SHL.U32 R113, R102, 0x10, RZ ;  /* 0x0000001066717824 */ /* 0x000fe200078e00ff */
[----:B------:R-:W-:Y:S01]  /*59c0*/  @P6 LOP3.LUT R0, R0, 0x1, RZ, 0xc0, !PT ;  /* 0x0000000100006812 */ /* 0x000fe200078ec0ff */
[----:B------:R-:W-:Y:S01]  /*59d0*/  IMAD.IADD R73, R74, 0x1, R114 ;  /* 0x000000014a497824 */ /* 0x000fe200078e0272 */
[----:B------:R-:W-:Y:S01]  /*59e0*/  SHF.R.U32.HI R108, RZ, R86, R108 ;  /* 0x00000056ff6c7219 */ /* 0x000fe2000001166c */
[----:B------:R-:W-:Y:S01]  /*59f0*/  IMAD.MOV.U32 R116, RZ, RZ, 0x1 ;  /* 0x00000001ff747424 */ /* 0x000fe200078e00ff */
[----:B------:R-:W-:Y:S01]  /*5a00*/  ISETP.NE.U32.OR P4, PT, R0, 0x1, !P6 ;  /* 0x000000010000780c */ /* 0x000fe20007785470 */
[----:B------:R-:W-:Y:S01]  /*5a10*/  IMAD.IADD R48, R46, 0x1, R16 ;  /* 0x000000012e307824 */ /* 0x000fe200078e0210 */
[----:B------:R-:W-:Y:S01]  /*5a20*/  LEA R0, R64, UR52, 0x3 ;  /* 0x0000003440007c11 */ /* 0x000fe2000f8e18ff */
[----:B------:R-:W-:Y:S01]  /*5a30*/  IMAD.MOV.U32 R115, RZ, RZ, R64 ;  /* 0x000000ffff737224 */ /* 0x000fe200078e0040 */
[----:B------:R-:W-:Y:S02]  /*5a40*/  SEL R108, R110, R108, !P0 ;  /* 0x0000006c6e6c7207 */ /* 0x000fe40004000000 */
[----:B------:R-:W-:Y:S02]  /*5a50*/  CS2R R78, SRZ ;  /* 0x00000000004e7805 */ /* 0x000fe4000001ff00 */
[----:B------:R-:W-:Y:S02]  /*5a60*/  ISETP.NE.AND P0, PT, R87, 0x1, PT ;  /* 0x000000015700780c */ /* 0x000fe40003f05270 */
[----:B------:R-:W-:Y:S02]  /*5a70*/  CS2R R76, SRZ ;  /* 0x00000000004c7805 */ /* 0x000fe4000001ff00 */
[----:B------:R-:W-:Y:S01]  /*5a80*/  LEA R65, R45, UR52, 0x3 ;  /* 0x000000342d417c11 */ /* 0x000fe2000f8e18ff */
[----:B------:R-:W-:Y:S01]  /*5a90*/  IMAD.HI.U32 R109, R108, UR48, RZ ;  /* 0x000000306c6d7c27 */ /* 0x000fe2000f8e00ff */
[----:B------:R-:W-:Y:S02]  /*5aa0*/  SEL R3, RZ, 0xffffffff, P2 ;  /* 0xffffffffff037807 */ /* 0x000fe40001000000 */
[----:B------:R-:W-:Y:S01]  /*5ab0*/  LOP3.LUT P2, R111, R92, 0xff, RZ, 0xc0, !PT ;  /* 0x000000ff5c6f7812 */ /* 0x000fe2000784c0ff */
[----:B------:R-:W-:Y:S01]  /*5ac0*/  IMAD.MOV R5, RZ, RZ, -R108 ;  /* 0x000000ffff057224 */ /* 0x000fe200078e0a6c */
[----:B------:R-:W-:Y:S02]  /*5ad0*/  @P4 SHF.L.U32 R2, R66, 0x1f, RZ ;  /* 0x0000001f42024819 */ /* 0x000fe400000006ff */
[----:B------:R-:W-:Y:S02]  /*5ae0*/  CS2R R70, SRZ ;  /* 0x0000000000467805 */ /* 0x000fe4000001ff00 */
[----:B------:R-:W-:Y:S01]  /*5af0*/  SHF.R.U32.HI R109, RZ, UR49, R109 ;  /* 0x00000031ff6d7c19 */ /* 0x000fe2000801166d */
[----:B------:R-:W-:Y:S01]  /*5b00*/  IMAD R110, R88, R5, R110 ;  /* 0x00000005586e7224 */ /* 0x000fe200078e026e */
[----:B------:R1:W2:Y:S01]  /*5b10*/  @P4 SYNCS.PHASECHK.TRANS64.TRYWAIT P1, [R0+URZ+0x80], R2 ;  /* 0x00008002000045a7 */ /* 0x0002a200080211ff */
[----:B------:R-:W-:Y:S02]  /*5b20*/  @P3 SEL R3, R4, R3, !P2 ;  /* 0x0000000304033207 */ /* 0x000fe40005000000 */
[----:B------:R-:W-:Y:S02]  /*5b30*/  CS2R R68, SRZ ;  /* 0x0000000000447805 */ /* 0x000fe4000001ff00 */
[----:B------:R-:W-:Y:S02]  /*5b40*/  SEL R109, R108, R109, !P0 ;  /* 0x0000006d6c6d7207 */ /* 0x000fe40004000000 */
[----:B------:R-:W-:Y:S02]  /*5b50*/  CS2R R62, SRZ ;  /* 0x00000000003e7805 */ /* 0x000fe4000001ff00 */
[----:B------:R-:W-:Y:S02]  /*5b60*/  LOP3.LUT R3, R3, 0x1, RZ, 0xc0, !PT ;  /* 0x0000000103037812 */ /* 0x000fe400078ec0ff */
[----:B------:R-:W-:Y:S02]  /*5b70*/  CS2R R60, SRZ ;  /* 0x00000000003c7805 */ /* 0x000fe4000001ff00 */
[----:B------:R-:W-:Y:S01]  /*5b80*/  P2R R112, PR, RZ, 0x10 ;  /* 0x00000010ff707803 */ /* 0x000fe20000000000 */
[----:B------:R-:W-:Y:S01]  /*5b90*/  IMAD.MOV R4, RZ, RZ, -R109 ;  /* 0x000000ffff047224 */ /* 0x000fe200078e0a6d */
[----:B------:R-:W-:Y:S02]  /*5ba0*/  ISETP.NE.U32.AND P2, PT, R3, 0x1, PT ;  /* 0x000000010300780c */ /* 0x000fe40003f45070 */
[----:B------:R-:W-:Y:S02]  /*5bb0*/  CS2R R58, SRZ ;  /* 0x00000000003a7805 */ /* 0x000fe4000001ff00 */
[----:B------:R-:W-:Y:S01]  /*5bc0*/  CS2R R56, SRZ ;  /* 0x0000000000387805 */ /* 0x000fe2000001ff00 */
[----:B------:R-:W-:Y:S01]  /*5bd0*/  IMAD R108, R87, R4, R108 ;  /* 0x00000004576c7224 */ /* 0x000fe200078e026c */
[----:B------:R-:W-:Y:S01]  /*5be0*/  P2R R117, PR, RZ, 0x4 ;  /* 0x00000004ff757803 */ /* 0x000fe20000000000 */
[----:B------:R-:W-:Y:S02]  /*5bf0*/  IMAD.IADD R72, R74, 0x1, R113 ;  /* 0x000000014a487824 */ /* 0x000fe400078e0271 */
[----:B------:R-:W-:Y:S01]  /*5c00*/  IMAD.IADD R67, R105, 0x1, R73 ;  /* 0x0000000169437824 */ /* 0x000fe200078e0249 */
[----:B-1----:R-:W-:Y:S04]  /*5c10*/  SHF.L.U32 R2, R97, 0x1f, RZ ;  /* 0x0000001f61027819 */ /* 0x002fe800000006ff */
[----:B------:R1:W4:Y:S01]  /*5c20*/  SYNCS.PHASECHK.TRANS64.TRYWAIT P0, [R65+URZ+0xd0], R2 ;  /* 0x0000d002410075a7 */ /* 0x00032200080011ff */
[----:B--2---:R-:W-:Y:S01]  /*5c30*/  @P4 SEL R116, RZ, 0x1, !P1 ;  /* 0x00000001ff744807 */ /* 0x004fe20004800000 */
[----:B-1----:R-:W-:Y:S06]  /*5c40*/  @!P4 BRA `(.L_x_83) ;  /* 0x000000000068c947 */ /* 0x002fec0003800000 */
[----:B------:R-:W-:Y:S01]  /*5c50*/  ISETP.NE.AND P1, PT, R116, RZ, PT ;  /* 0x000000ff7400720c */ /* 0x000fe20003f25270 */
[----:B------:R-:W-:Y:S01]  /*5c60*/  BSSY B0, `(.L_x_84) ;  /* 0x000000d000007945 */ /* 0x000fe20003800000 */
[----:B------:R-:W-:Y:S02]  /*5c70*/  CS2R R58, SRZ ;  /* 0x00000000003a7805 */ /* 0x000fe4000001ff00 */
[----:B------:R-:W-:Y:S02]  /*5c80*/  CS2R R56, SRZ ;  /* 0x0000000000387805 */ /* 0x000fe4000001ff00 */
[----:B------:R-:W-:Y:S02]  /*5c90*/  CS2R R62, SRZ ;  /* 0x00000000003e7805 */ /* 0x000fe4000001ff00 */
[----:B------:R-:W-:Y:S02]  /*5ca0*/  CS2R R60, SRZ ;  /* 0x00000000003c7805 */ /* 0x000fe4000001ff00 */
[----:B------:R-:W-:Y:S02]  /*5cb0*/  CS2R R70, SRZ ;  /* 0x0000000000467805 */ /* 0x000fe4000001ff00 */
[----:B------:R-:W-:Y:S02]  /*5cc0*/  CS2R R68, SRZ ;  /* 0x0000000000447805 */ /* 0x000fe4000001ff00 */
[----:B------:R-:W-:Y:S02]  /*5cd0*/  CS2R R78, SRZ ;  /* 0x00000000004e7805 */ /* 0x000fe4000001ff00 */
[----:B------:R-:W-:Y:S01]  /*5ce0*/  CS2R R76, SRZ ;  /* 0x00000000004c7805 */ /* 0x000fe2000001ff00 */
[----:B------:R-:W-:Y:S06]  /*5cf0*/  @P1 BRA `(.L_x_85) ;  /* 0x00000000000c1947 */ /* 0x000fec0003800000 */
[----:B------:R-:W-:Y:S04]  /*5d00*/  SHF.L.U32 R3, R66, 0x1f, RZ ;  /* 0x0000001f42037819 */ /* 0x000fe800000006ff */
[----:B------:R-:W1:Y:S02]  /*5d10*/  SYNCS.PHASECHK.TRANS64.TRYWAIT P1, [R0+URZ+0x80], R3 ;  /* 0x00008003000075a7 */ /* 0x000e6400080211ff */
[----:B-1----:R-:W-:Y:S05]  /*5d20*/  @!P1 BRA `(.L_x_86) ;  /* 0x0000002400649947 */ /* 0x002fea0003800000 */
.L_x_85:
[----:B------:R-:W-:Y:S05]  /*5d30*/  BSYNC B0 ;  /* 0x0000000000007941 */ /* 0x000fea0003800000 */
.L_x_84:
[----:B------:R-:W-:Y:S01]  /*5d40*/  ISETP.NE.AND P1, PT, R117, RZ, PT ;  /* 0x000000ff7500720c */ /* 0x000fe20003f25270 */
[----:B------:R-:W-:Y:S11]  /*5d50*/  VIADD R115, R64, 0x1 ;  /* 0x0000000140737836 */ /* 0x000ff60000000000 */
[----:B------:R-:W-:Y:S01]  /*5d60*/  @!UPT UIADD3 URZ, UPT, UPT, URZ, URZ, URZ ;  /* 0x000000fffffff290 */ /* 0x000fe2000fffe0ff */
[----:B------:R2:W2:Y:S04]  /*5d70*/  @P1 LDS.128 R56, [R74] ;  /* 0x000000004a381984 */ /* 0x0004a80000000c00 */
[----:B------:R2:W2:Y:S04]  /*5d80*/  @P1 LDS.128 R60, [R73+0x10] ;  /* 0x00001000493c1984 */ /* 0x0004a80000000c00 */
[----:B------:R2:W2:Y:S04]  /*5d90*/  @P1 LDS.128 R68, [R72+0x20] ;  /* 0x0000200048441984 */ /* 0x0004a80000000c00 */
[----:B------:R2:W2:Y:S01]  /*5da0*/  @P1 LDS.128 R76, [R67+0x10] ;  /* 0x00001000434c1984 */ /* 0x0004a20000000c00 */
[C---:B------:R-:W-:Y:S04]  /*5db0*/  ISETP.NE.AND P1, PT, R115.reuse, 0x3, PT ;  /* 0x000000037300780c */ /* 0x040fe80003f25270 */
[----:B-1----:R-:W-:Y:S02]  /*5dc0*/  SEL R0, RZ, 0x1, P1 ;  /* 0x00000001ff007807 */ /* 0x002fe40000800000 */
[----:B------:R-:W-:Y:S02]  /*5dd0*/  SEL R115, R115, RZ, P1 ;  /* 0x000000ff73737207 */ /* 0x000fe40000800000 */
[----:B------:R-:W-:Y:S02]  /*5de0*/  LOP3.LUT R66, R66, R0, RZ, 0x3c, !PT ;  /* 0x0000000042427212 */ /* 0x000fe400078e3cff */
.L_x_83:
[----:B------:R-:W-:Y:S05]  /*5df0*/  BSYNC B1 ;  /* 0x0000000000017941 */ /* 0x000fea0003800000 */
.L_x_82:
[----:B------:R-:W-:Y:S04]  /*5e00*/  SHF.R.U32.HI R0, RZ, 0x15, R48 ;  /* 0x00000015ff007819 */ /* 0x000fe80000011630 */
[----:B------:R-:W-:Y:S01]  /*5e10*/  LOP3.LUT P1, RZ, R0, 0x3, R100, 0x48, !PT ;  /* 0x0000000300ff7812 */ /* 0x000fe20007824864 */
[----:B------:R-:W-:Y:S01]  /*5e20*/  @!UPT UIADD3 URZ, UPT, UPT, URZ, URZ, URZ ;  /* 0x000000fffffff290 */ /* 0x000fe2000fffe0ff */
[----:B----4-:R-:W-:Y:S11]  /*5e30*/  @P0 BRA `(.L_x_87) ;  /* 0x0000000000080947 */ /* 0x010ff60003800000 */
[----:B------:R-:W1:Y:S02]  /*5e40*/  SYNCS.PHASECHK.TRANS64.TRYWAIT P0, [R65+URZ+0xd0], R2 ;  /* 0x0000d002410075a7 */ /* 0x000e6400080011ff */
[----:B-1----:R-:W-:Y:S05]  /*5e50*/  @!P0 BRA `(.L_x_88) ;  /* 0x00000024002c8947 */ /* 0x002fea0003800000 */
.L_x_87:
[----:B------:R-:W-:Y:S05]  /*5e60*/  @!P1 BRA `(.L_x_89) ;  /* 0x0000000000409947 */ /* 0x000fea0003800000 */
[----:B------:R-:W4:Y:S01]  /*5e70*/  LDCU.64 UR8, c[0x4][0x70] ;  /* 0x01000e00ff0877ac */ /* 0x000f220008000a00 */
[----:B------:R-:W-:Y:S01]  /*5e80*/  MOV R3, 0x0 ;  /* 0x0000000000037802 */ /* 0x000fe20000000f00 */
[----:B------:R-:W-:Y:S02]  /*5e90*/  HFMA2 R12, -RZ, RZ, 0, 5.9604644775390625e-08 ;  /* 0x00000001ff0c7431 */ /* 0x000fe400000001ff */
[----:B------:R-:W-:Y:S02]  /*5ea0*/  IMAD.MOV.U32 R8, RZ, RZ, 0x192 ;  /* 0x00000192ff087424 */ /* 0x000fe400078e00ff */
[----:B------:R-:W-:Y:S01]  /*5eb0*/  IMAD.MOV.U32 R13, RZ, RZ, RZ ;  /* 0x000000ffff0d7224 */ /* 0x000fe200078e00ff */
[----:B------:R-:W5:Y:S01]  /*5ec0*/  LDCU.64 UR6, c[0x4][0x78] ;  /* 0x01000f00ff0677ac */ /* 0x000f620008000a00 */
[----:B-1----:R-:W1:Y:S01]  /*5ed0*/  LDC.64 R2, c[0x4][R3] ;  /* 0x0100000003027b82 */ /* 0x002e620000000a00 */
[----:B------:R-:W3:Y:S01]  /*5ee0*/  LDCU.64 UR4, c[0x4][0x10] ;  /* 0x01000200ff0477ac */ /* 0x000ee20008000a00 */
[----:B----4-:R-:W-:Y:S01]  /*5ef0*/  MOV R5, UR9 ;  /* 0x0000000900057c02 */ /* 0x010fe20008000f00 */
[----:B------:R-:W-:Y:S01]  /*5f00*/  IMAD.U32 R4, RZ, RZ, UR8 ;  /* 0x00000008ff047e24 */ /* 0x000fe2000f8e00ff */
[----:B-----5:R-:W-:Y:S01]  /*5f10*/  MOV R7, UR7 ;  /* 0x0000000700077c02 */ /* 0x020fe20008000f00 */
[----:B------:R-:W-:Y:S01]  /*5f20*/  IMAD.U32 R6, RZ, RZ, UR6 ;  /* 0x00000006ff067e24 */ /* 0x000fe2000f8e00ff */
[----:B---3--:R-:W-:Y:S01]  /*5f30*/  MOV R11, UR5 ;  /* 0x00000005000b7c02 */ /* 0x008fe20008000f00 */
[----:B------:R-:W-:Y:S02]  /*5f40*/  IMAD.U32 R10, RZ, RZ, UR4 ;  /* 0x00000004ff0a7e24 */ /* 0x000fe4000f8e00ff */
[----:B------:R-:W-:Y:S07]  /*5f50*/  LEPC R20, `(.L_x_89) ;  /* 0x000000001014794e */ /* 0x000fee0000000000 */
[----:B-12---:R-:W-:Y:S05]  /*5f60*/  CALL.ABS.NOINC R2 ;  /* 0x0000000002007343 */ /* 0x006fea0003c00000 */
.L_x_89:
[----:B--2---:R-:W-:Y:S01]  /*5f70*/  SHF.L.U32 R50, R56, 0x10, RZ ;  /* 0x0000001038327819 */ /* 0x004fe200000006ff */
[----:B------:R-:W-:Y:S05]  /*5f80*/  WARPSYNC.ALL ;  /* 0x0000000000007948 */ /* 0x000fea0003800000 */
[----:B------:R-:W-:Y:S01]  /*5f90*/  R2UR UR4, R48 ;  /* 0x00000000300472ca */ /* 0x000fe200000e0000 */
[----:B------:R-:W-:Y:S01]  /*5fa0*/  BSSY.RECONVERGENT B0, `(.L_x_90) ;  /* 0x0000088000007945 */ /* 0x000fe20003800200 */
[----:B------:R-:W-:Y:S02]  /*5fb0*/  LOP3.LUT R51, R56, 0xffff0000, RZ, 0xc0, !PT ;  /* 0xffff000038337812 */ /* 0x000fe400078ec0ff */
[----:B------:R-:W-:Y:S02]  /*5fc0*/  SHF.L.U32 R52, R57, 0x10, RZ ;  /* 0x0000001039347819 */ /* 0x000fe400000006ff */
[----:B------:R-:W-:Y:S07]  /*5fd0*/  ISETP.NE.AND P0, PT, R99, RZ, PT ;  /* 0x000000ff6300720c */ /* 0x000fee0003f05270 */
[----:B------:R-:W3:Y:S02]  /*5fe0*/  LDTM.x32 R4, tmem[UR4] ;  /* 0x00000004000479ee */ /* 0x000ee400082c0000 */
[C---:B---3--:R-:W-:Y:S01]  /*5ff0*/  FMUL R0, R47.reuse, R4 ;  /* 0x000000042f007220 */ /* 0x048fe20000400000 */
[C---:B-1----:R-:W-:Y:S01]  /*6000*/  FMUL R2, R47.reuse, R5 ;  /* 0x000000052f027220 */ /* 0x042fe20000400000 */
[C---:B------:R-:W-:Y:S01]  /*6010*/  FMUL R4, R47.reuse, R8 ;  /* 0x000000082f047220 */ /* 0x040fe20000400000 */
[C---:B------:R-:W-:Y:S01]  /*6020*/  FMUL R3, R47.reuse, R6 ;  /* 0x000000062f037220 */ /* 0x040fe20000400000 */
[C---:B------:R-:W-:Y:S01]  /*6030*/  FMUL R5, R47.reuse, R9 ;  /* 0x000000092f057220 */ /* 0x040fe20000400000 */
[C---:B------:R-:W-:Y:S01]  /*6040*/  FMUL R8, R47.reuse, R12 ;  /* 0x0000000c2f087220 */ /* 0x040fe20000400000 */
[C---:B------:R-:W-:Y:S01]  /*6050*/  FMUL R6, R47.reuse, R10 ;  /* 0x0000000a2f067220 */ /* 0x040fe20000400000 */
[C---:B------:R-:W-:Y:S01]  /*6060*/  FMUL R9, R47.reuse, R13 ;  /* 0x0000000d2f097220 */ /* 0x040fe20000400000 */
[----:B------:R-:W-:Y:S01]  /*6070*/  FMUL R12, R47, R16 ;  /* 0x000000102f0c7220 */ /* 0x000fe20000400000 */
[----:B------:R-:W-:Y:S01]  /*6080*/  FFMA R0, R49, R50, R0 ;  /* 0x0000003231007223 */ /* 0x000fe20000000000 */
[C---:B------:R-:W-:Y:S01]  /*6090*/  FMUL R10, R47.reuse, R14 ;  /* 0x0000000e2f0a7220 */ /* 0x040fe20000400000 */
[C---:B------:R-:W-:Y:S01]  /*60a0*/  FMUL R13, R47.reuse, R17 ;  /* 0x000000112f0d7220 */ /* 0x040fe20000400000 */
[----:B------:R-:W-:Y:S01]  /*60b0*/  FMUL R16, R47, R20 ;  /* 0x000000142f107220 */ /* 0x000fe20000400000 */
[----:B------:R-:W-:Y:S01]  /*60c0*/  FFMA R2, R49, R51, R2 ;  /* 0x0000003331027223 */ /* 0x000fe20000000002 */
[C---:B------:R-:W-:Y:S01]  /*60d0*/  FMUL R14, R47.reuse, R18 ;  /* 0x000000122f0e7220 */ /* 0x040fe20000400000 */
[C---:B------:R-:W-:Y:S01]  /*60e0*/  FMUL R17, R47.reuse, R21 ;  /* 0x000000152f117220 */ /* 0x040fe20000400000 */
[C---:B------:R-:W-:Y:S01]  /*60f0*/  FMUL R20, R47.reuse, R24 ;  /* 0x000000182f147220 */ /* 0x040fe20000400000 */
[C---:B------:R-:W-:Y:S01]  /*6100*/  FMUL R18, R47.reuse, R22 ;  /* 0x000000162f127220 */ /* 0x040fe20000400000 */
[C---:B------:R-:W-:Y:S01]  /*6110*/  FMUL R21, R47.reuse, R25 ;  /* 0x000000192f157220 */ /* 0x040fe20000400000 */
[C---:B------:R-:W-:Y:S01]  /*6120*/  FMUL R24, R47.reuse, R28 ;  /* 0x0000001c2f187220 */ /* 0x040fe20000400000 */
[C---:B------:R-:W-:Y:S01]  /*6130*/  FMUL R22, R47.reuse, R26 ;  /* 0x0000001a2f167220 */ /* 0x040fe20000400000 */
[C---:B------:R-:W-:Y:S01]  /*6140*/  FMUL R25, R47.reuse, R29 ;  /* 0x0000001d2f197220 */ /* 0x040fe20000400000 */
[----:B------:R-:W-:Y:S01]  /*6150*/  FMUL R28, R47, R32 ;  /* 0x000000202f1c7220 */ /* 0x000fe20000400000 */
[----:B------:R-:W-:Y:S01]  /*6160*/  LOP3.LUT R32, R57, 0xffff0000, RZ, 0xc0, !PT ;  /* 0xffff000039207812 */ /* 0x000fe200078ec0ff */
[C---:B------:R-:W-:Y:S01]  /*6170*/  FMUL R26, R47.reuse, R30 ;  /* 0x0000001e2f1a7220 */ /* 0x040fe20000400000 */
[----:B------:R-:W-:Y:S01]  /*6180*/  FMUL R29, R47, R33 ;  /* 0x000000212f1d7220 */ /* 0x000fe20000400000 */
[----:B------:R-:W-:Y:S01]  /*6190*/  SHF.L.U32 R33, R58, 0x10, RZ ;  /* 0x000000103a217819 */ /* 0x000fe200000006ff */
[----:B------:R-:W-:Y:S01]  /*61a0*/  FFMA R3, R49, R52, R3 ;  /* 0x0000003431037223 */ /* 0x000fe20000000003 */
[----:B------:R-:W-:Y:S01]  /*61b0*/  F2FP.BF16.F32.PACK_AB R52, R2, R0 ;  /* 0x000000000234723e */ /* 0x000fe200000010ff */
[----:B------:R-:W-:Y:S01]  /*61c0*/  FMUL R7, R47, R7 ;  /* 0x000000072f077220 */ /* 0x000fe20000400000 */
[----:B------:R-:W-:Y:S01]  /*61d0*/  SHF.L.U32 R0, R59, 0x10, RZ ;  /* 0x000000103b007819 */ /* 0x000fe200000006ff */
[----:B------:R-:W-:Y:S01]  /*61e0*/  FMUL R30, R47, R34 ;  /* 0x000000222f1e7220 */ /* 0x000fe20000400000 */
[----:B------:R-:W-:Y:S01]  /*61f0*/  LOP3.LUT R34, R58, 0xffff0000, RZ, 0xc0, !PT ;  /* 0xffff00003a227812 */ /* 0x000fe200078ec0ff */
[----:B------:R-:W-:Y:S01]  /*6200*/  FFMA R7, R49, R32, R7 ;  /* 0x0000002031077223 */ /* 0x000fe20000000007 */
[----:B------:R-:W-:Y:S01]  /*6210*/  LOP3.LUT R2, R59, 0xffff0000, RZ, 0xc0, !PT ;  /* 0xffff00003b027812 */ /* 0x000fe200078ec0ff */
[----:B------:R-:W-:Y:S01]  /*6220*/  FFMA R4, R49, R33, R4 ;  /* 0x0000002131047223 */ /* 0x000fe20000000004 */
[----:B------:R-:W-:Y:S01]  /*6230*/  FMUL R11, R47, R11 ;  /* 0x0000000b2f0b7220 */ /* 0x000fe20000400000 */
[----:B------:R-:W-:Y:S01]  /*6240*/  FFMA R5, R49, R34, R5 ;  /* 0x0000002231057223 */ /* 0x000fe20000000005 */
[----:B------:R-:W-:Y:S01]  /*6250*/  F2FP.BF16.F32.PACK_AB R53, R7, R3 ;  /* 0x000000030735723e */ /* 0x000fe200000010ff */
[C---:B------:R-:W-:Y:S01]  /*6260*/  FFMA R6, R49.reuse, R0, R6 ;  /* 0x0000000031067223 */ /* 0x040fe20000000006 */
[C---:B------:R-:W-:Y:S01]  /*6270*/  SHF.L.U32 R0, R60.reuse, 0x10, RZ ;  /* 0x000000103c007819 */ /* 0x040fe200000006ff */
[----:B------:R-:W-:Y:S01]  /*6280*/  FFMA R11, R49, R2, R11 ;  /* 0x00000002310b7223 */ /* 0x000fe2000000000b */
[----:B------:R-:W-:Y:S01]  /*6290*/  LOP3.LUT R2, R60, 0xffff0000, RZ, 0xc0, !PT ;  /* 0xffff00003c027812 */ /* 0x000fe200078ec0ff */
[----:B------:R-:W-:Y:S01]  /*62a0*/  FMUL R15, R47, R15 ;  /* 0x0000000f2f0f7220 */ /* 0x000fe20000400000 */
[----:B------:R-:W-:Y:S01]  /*62b0*/  SHF.L.U32 R3, R61, 0x10, RZ ;  /* 0x000000103d037819 */ /* 0x000fe200000006ff */
[----:B------:R-:W-:Y:S01]  /*62c0*/  FFMA R8, R49, R0, R8 ;  /* 0x0000000031087223 */ /* 0x000fe20000000008 */
[----:B------:R-:W-:Y:S01]  /*62d0*/  LOP3.LUT R0, R61, 0xffff0000, RZ, 0xc0, !PT ;  /* 0xffff00003d007812 */ /* 0x000fe200078ec0ff */
[C---:B------:R-:W-:Y:S01]  /*62e0*/  FFMA R9, R49.reuse, R2, R9 ;  /* 0x0000000231097223 */ /* 0x040fe20000000009 */
[C---:B------:R-:W-:Y:S01]  /*62f0*/  SHF.L.U32 R2, R62.reuse, 0x10, RZ ;  /* 0x000000103e027819 */ /* 0x040fe200000006ff */
[----:B------:R-:W-:Y:S01]  /*6300*/  FFMA R10, R49, R3, R10 ;  /* 0x00000003310a7223 */ /* 0x000fe2000000000a */
[----:B------:R-:W-:Y:S01]  /*6310*/  SHF.L.U32 R3, R63, 0x10, RZ ;  /* 0x000000103f037819 */ /* 0x000fe200000006ff */
[C---:B------:R-:W-:Y:S01]  /*6320*/  FFMA R15, R49.reuse, R0, R15 ;  /* 0x00000000310f7223 */ /* 0x040fe2000000000f */
[----:B------:R-:W-:Y:S01]  /*6330*/  LOP3.LUT R0, R62, 0xffff0000, RZ, 0xc0, !PT ;  /* 0xffff00003e007812 */ /* 0x000fe200078ec0ff */
[----:B------:R-:W-:Y:S01]  /*6340*/  FFMA R12, R49, R2, R12 ;  /* 0x00000002310c7223 */ /* 0x000fe2000000000c */
[C---:B------:R-:W-:Y:S01]  /*6350*/  SHF.L.U32 R2, R68.reuse, 0x10, RZ ;  /* 0x0000001044027819 */ /* 0x040fe200000006ff */
[----:B------:R-:W-:Y:S01]  /*6360*/  FMUL R19, R47, R19 ;  /* 0x000000132f137220 */ /* 0x000fe20000400000 */
[----:B------:R-:W-:Y:S01]  /*6370*/  F2FP.BF16.F32.PACK_AB R54, R5, R4 ;  /* 0x000000040536723e */ /* 0x000fe200000010ff */
[----:B------:R-:W-:Y:S01]  /*6380*/  FFMA R13, R49, R0, R13 ;  /* 0x00000000310d7223 */ /* 0x000fe2000000000d */
[----:B------:R-:W-:Y:S01]  /*6390*/  LOP3.LUT R0, R63, 0xffff0000, RZ, 0xc0, !PT ;  /* 0xffff00003f007812 */ /* 0x000fe200078ec0ff */
[----:B------:R-:W-:Y:S01]  /*63a0*/  FFMA R14, R49, R3, R14 ;  /* 0x00000003310e7223 */ /* 0x000fe2000000000e */
[----:B------:R-:W-:Y:S01]  /*63b0*/  LOP3.LUT R3, R68, 0xffff0000, RZ, 0xc0, !PT ;  /* 0xffff000044037812 */ /* 0x000fe200078ec0ff */
[----:B------:R-:W-:Y:S01]  /*63c0*/  FMUL R23, R47, R23 ;  /* 0x000000172f177220 */ /* 0x000fe20000400000 */
[----:B------:R-:W-:Y:S01]  /*63d0*/  F2FP.BF16.F32.PACK_AB R55, R11, R6 ;  /* 0x000000060b37723e */ /* 0x000fe200000010ff */
[----:B------:R-:W-:Y:S01]  /*63e0*/  FFMA R19, R49, R0, R19 ;  /* 0x0000000031137223 */ /* 0x000fe20000000013 */
[----:B------:R-:W-:Y:S01]  /*63f0*/  SHF.L.U32 R0, R69, 0x10, RZ ;  /* 0x0000001045007819 */ /* 0x000fe200000006ff */
[----:B------:R-:W-:Y:S01]  /*6400*/  FFMA R16, R49, R2, R16 ;  /* 0x0000000231107223 */ /* 0x000fe20000000010 */
[----:B------:R-:W-:Y:S01]  /*6410*/  LOP3.LUT R2, R69, 0xffff0000, RZ, 0xc0, !PT ;  /* 0xffff000045027812 */ /* 0x000fe200078ec0ff */
[----:B------:R-:W-:Y:S01]  /*6420*/  FFMA R17, R49, R3, R17 ;  /* 0x0000000331117223 */ /* 0x000fe20000000011 */
[----:B------:R-:W-:Y:S01]  /*6430*/  SHF.L.U32 R3, R71, 0x10, RZ ;  /* 0x0000001047037819 */ /* 0x000fe200000006ff */
[C---:B------:R-:W-:Y:S01]  /*6440*/  FFMA R18, R49.reuse, R0, R18 ;  /* 0x0000000031127223 */ /* 0x040fe20000000012 */
[C---:B------:R-:W-:Y:S01]  /*6450*/  SHF.L.U32 R0, R70.reuse, 0x10, RZ ;  /* 0x0000001046007819 */ /* 0x040fe200000006ff */
[----:B------:R-:W-:Y:S01]  /*6460*/  FFMA R23, R49, R2, R23 ;  /* 0x0000000231177223 */ /* 0x000fe20000000017 */
[----:B------:R-:W-:Y:S01]  /*6470*/  LOP3.LUT R2, R70, 0xffff0000, RZ, 0xc0, !PT ;  /* 0xffff000046027812 */ /* 0x000fe200078ec0ff */
[----:B------:R1:W-:Y:S01]  /*6480*/  STS.128 [R74], R52 ;  /* 0x000000344a007388 */ /* 0x0003e20000000c00 */
[----:B------:R-:W-:Y:S01]  /*6490*/  F2FP.BF16.F32.PACK_AB R8, R9, R8 ;  /* 0x000000080908723e */ /* 0x000fe200000010ff */
[----:B------:R-:W-:Y:S01]  /*64a0*/  FFMA R20, R49, R0, R20 ;  /* 0x0000000031147223 */ /* 0x000fe20000000014 */
[----:B------:R-:W-:Y:S01]  /*64b0*/  LOP3.LUT R0, R71, 0xffff0000, RZ, 0xc0, !PT ;  /* 0xffff000047007812 */ /* 0x000fe200078ec0ff */
[----:B------:R-:W-:Y:S01]  /*64c0*/  FMUL R27, R47, R27 ;  /* 0x0000001b2f1b7220 */ /* 0x000fe20000400000 */
[----:B------:R-:W-:Y:S01]  /*64d0*/  F2FP.BF16.F32.PACK_AB R9, R15, R10 ;  /* 0x0000000a0f09723e */ /* 0x000fe200000010ff */
[C---:B------:R-:W-:Y:S01]  /*64e0*/  FFMA R21, R49.reuse, R2, R21 ;  /* 0x0000000231157223 */ /* 0x040fe20000000015 */
[C---:B------:R-:W-:Y:S01]  /*64f0*/  SHF.L.U32 R2, R76.reuse, 0x10, RZ ;  /* 0x000000104c027819 */ /* 0x040fe200000006ff */
[C---:B------:R-:W-:Y:S01]  /*6500*/  FFMA R22, R49.reuse, R3, R22 ;  /* 0x0000000331167223 */ /* 0x040fe20000000016 */
[----:B------:R-:W-:Y:S01]  /*6510*/  FFMA R27, R49, R0, R27 ;  /* 0x00000000311b7223 */ /* 0x000fe2000000001b */
[----:B------:R-:W-:Y:S01]  /*6520*/  LOP3.LUT R0, R76, 0xffff0000, RZ, 0xc0, !PT ;  /* 0xffff00004c007812 */ /* 0x000fe200078ec0ff */
[----:B------:R-:W-:Y:S01]  /*6530*/  FMUL R31, R47, R31 ;  /* 0x0000001f2f1f7220 */ /* 0x000fe20000400000 */
[----:B------:R-:W-:Y:S01]  /*6540*/  SHF.L.U32 R3, R77, 0x10, RZ ;  /* 0x000000104d037819 */ /* 0x000fe200000006ff */
[----:B------:R-:W-:Y:S01]  /*6550*/  FFMA R24, R49, R2, R24 ;  /* 0x0000000231187223 */ /* 0x000fe20000000018 */
[----:B------:R-:W-:Y:S01]  /*6560*/  F2FP.BF16.F32.PACK_AB R10, R13, R12 ;  /* 0x0000000c0d0a723e */ /* 0x000fe200000010ff */
[----:B------:R-:W-:Y:S01]  /*6570*/  FFMA R25, R49, R0, R25 ;  /* 0x0000000031197223 */ /* 0x000fe20000000019 */
[----:B------:R-:W-:Y:S01]  /*6580*/  F2FP.BF16.F32.PACK_AB R11, R19, R14 ;  /* 0x0000000e130b723e */ /* 0x000fe200000010ff */
[----:B------:R-:W-:Y:S01]  /*6590*/  FFMA R26, R49, R3, R26 ;  /* 0x00000003311a7223 */ /* 0x000fe2000000001a */
[----:B------:R-:W-:Y:S01]  /*65a0*/  LOP3.LUT R0, R77, 0xffff0000, RZ, 0xc0, !PT ;  /* 0xffff00004d007812 */ /* 0x000fe200078ec0ff */
[----:B------:R-:W-:Y:S01]  /*65b0*/  FMUL R35, R47, R35 ;  /* 0x000000232f237220 */ /* 0x000fe20000400000 */
[C---:B------:R-:W-:Y:S01]  /*65c0*/  SHF.L.U32 R2, R78.reuse, 0x10, RZ ;  /* 0x000000104e027819 */ /* 0x040fe200000006ff */
[----:B------:R1:W-:Y:S01]  /*65d0*/  STS.128 [R73+0x10], R8 ;  /* 0x0000100849007388 */ /* 0x0003e20000000c00 */
[----:B------:R-:W-:Y:S01]  /*65e0*/  LOP3.LUT R3, R78, 0xffff0000, RZ, 0xc0, !PT ;  /* 0xffff00004e037812 */ /* 0x000fe200078ec0ff */
[----:B------:R-:W-:Y:S01]  /*65f0*/  FFMA R31, R49, R0, R31 ;  /* 0x00000000311f7223 */ /* 0x000fe2000000001f */
[----:B------:R-:W-:Y:S01]  /*6600*/  SHF.L.U32 R4, R79, 0x10, RZ ;  /* 0x000000104f047819 */ /* 0x000fe200000006ff */
[----:B------:R-:W-:Y:S01]  /*6610*/  FFMA R28, R49, R2, R28 ;  /* 0x00000002311c7223 */ /* 0x000fe2000000001c */
[----:B------:R-:W-:Y:S01]  /*6620*/  F2FP.BF16.F32.PACK_AB R16, R17, R16 ;  /* 0x000000101110723e */ /* 0x000fe200000010ff */
[----:B------:R-:W-:Y:S01]  /*6630*/  FFMA R29, R49, R3, R29 ;  /* 0x00000003311d7223 */ /* 0x000fe2000000001d */
[----:B------:R-:W-:Y:S01]  /*6640*/  LOP3.LUT R5, R79, 0xffff0000, RZ, 0xc0, !PT ;  /* 0xffff00004f057812 */ /* 0x000fe200078ec0ff */
[----:B------:R-:W-:Y:S01]  /*6650*/  FFMA R30, R49, R4, R30 ;  /* 0x00000004311e7223 */ /* 0x000fe2000000001e */
[----:B------:R-:W-:Y:S02]  /*6660*/  F2FP.BF16.F32.PACK_AB R17, R23, R18 ;  /* 0x000000121711723e */ /* 0x000fe400000010ff */
[----:B------:R-:W-:Y:S01]  /*6670*/  F2FP.BF16.F32.PACK_AB R18, R21, R20 ;  /* 0x000000141512723e */ /* 0x000fe200000010ff */
[----:B------:R-:W-:Y:S01]  /*6680*/  FFMA R35, R49, R5, R35 ;  /* 0x0000000531237223 */ /* 0x000fe20000000023 */
[----:B------:R-:W-:Y:S02]  /*6690*/  F2FP.BF16.F32.PACK_AB R19, R27, R22 ;  /* 0x000000161b13723e */ /* 0x000fe400000010ff */
[----:B------:R-:W-:Y:S02]  /*66a0*/  F2FP.BF16.F32.PACK_AB R24, R25, R24 ;  /* 0x000000181918723e */ /* 0x000fe400000010ff */
[----:B------:R-:W-:Y:S01]  /*66b0*/  F2FP.BF16.F32.PACK_AB R25, R31, R26 ;  /* 0x0000001a1f19723e */ /* 0x000fe200000010ff */
[----:B------:R1:W-:Y:S01]  /*66c0*/  STS.128 [R72+0x20], R16 ;  /* 0x0000201048007388 */ /* 0x0003e20000000c00 */
[----:B------:R-:W-:Y:S02]  /*66d0*/  F2FP.BF16.F32.PACK_AB R26, R29, R28 ;  /* 0x0000001c1d1a723e */ /* 0x000fe400000010ff */
[----:B------:R-:W-:Y:S02]  /*66e0*/  F2FP.BF16.F32.PACK_AB R27, R35, R30 ;  /* 0x0000001e231b723e */ /* 0x000fe400000010ff */
[----:B------:R-:W-:Y:S03]  /*66f0*/  IADD3 R0, PT, PT, R64, 0x1, RZ ;  /* 0x0000000140007810 */ /* 0x000fe60007ffe0ff */
[----:B------:R1:W-:Y:S01]  /*6700*/  STS.128 [R67+0x10], R24 ;  /* 0x0000101843007388 */ /* 0x0003e20000000c00 */
[----:B------:R-:W-:Y:S01]  /*6710*/  @!PT LDS RZ, [RZ] ;  /* 0x00000000fffff984 */ /* 0x000fe20000000800 */
[----:B------:R-:W-:Y:S01]  /*6720*/  @!PT LDS RZ, [RZ] ;  /* 0x00000000fffff984 */ /* 0x000fe20000000800 */
[----:B------:R-:W-:Y:S01]  /*6730*/  @!PT LDS RZ, [RZ] ;  /* 0x00000000fffff984 */ /* 0x000fe20000000800 */
[----:B------:R-:W-:Y:S01]  /*6740*/  @!PT LDS RZ, [RZ] ;  /* 0x00000000fffff984 */ /* 0x000fe20000000800 */
[----:B------:R2:W-:Y:S07]  /*6750*/  MEMBAR.ALL.CTA ;  /* 0x0000000000007992 */ /* 0x0005ee0000008000 */
[----:B--2---:R-:W2:Y:S02]  /*6760*/  FENCE.VIEW.ASYNC.S ;  /* 0x00000000000073c6 */ /* 0x004ea40000000000 */
[----:B--2---:R-:W-:Y:S06]  /*6770*/  BAR.SYNC.DEFER_BLOCKING 0x1, 0x80 ;  /* 0x0042000000007b1d */ /* 0x004fec0000010000 */
[----:B------:R-:W-:Y:S05]  /*6780*/  @P0 BRA `(.L_x_91) ;  /* 0x0000000000240947 */ /* 0x000fea0003800000 */
[----:B------:R-:W-:Y:S01]  /*6790*/  R2UR UR4, R75 ;  /* 0x000000004b0472ca */ /* 0x000fe200000e0000 */
[----:B------:R-:W-:Y:S01]  /*67a0*/  UIADD3 UR6, UP0, UPT, UR56, 0x680, URZ ;  /* 0x0000068038067890 */ /* 0x000fe2000ff1e0ff */
[----:B------:R-:W-:Y:S02]  /*67b0*/  R2UR UR42, R110 ;  /* 0x000000006e2a72ca */ /* 0x000fe400000e0000 */
[----:B------:R-:W-:Y:S01]  /*67c0*/  R2UR UR43, R108 ;  /* 0x000000006c2b72ca */ /* 0x000fe200000e0000 */
[----:B------:R-:W-:Y:S01]  /*67d0*/  UIADD3.X UR7, UPT, UPT, URZ, UR57, URZ, UP0, !UPT ;  /* 0x00000039ff077290 */ /* 0x000fe200087fe4ff */
[----:B------:R-:W-:Y:S07]  /*67e0*/  R2UR UR44, R109 ;  /* 0x000000006d2c72ca */ /* 0x000fee00000e0000 */
[----:B------:R-:W-:Y:S09]  /*67f0*/  UIADD3 UR40, UPT, UPT, UR52, 0x200, UR4 ;  /* 0x0000020034287890 */ /* 0x000ff2000fffe004 */
[----:B------:R2:W-:Y:S02]  /*6800*/  UTMASTG.4D.IM2COL [UR40], [UR6] ;  /* 0x00000028060073b5 */ /* 0x0005e40008058000 */
[----:B--2---:R0:W-:Y:S02]  /*6810*/  UTMACMDFLUSH ;  /* 0x00000000000079b7 */ /* 0x0041e40000000000 */
.L_x_91:
[----:B------:R-:W-:Y:S05]  /*6820*/  BSYNC.RECONVERGENT B0 ;  /* 0x0000000000007941 */ /* 0x000fea0003800200 */
.L_x_90:
[----:B------:R-:W-:Y:S01]  /*6830*/  R2UR UR40, R0 ;  /* 0x00000000002872ca */ /* 0x000fe200000e0000 */
[----:B------:R-:W-:Y:S11]  /*6840*/  BSSY.RECONVERGENT B0, `(.L_x_92) ;  /* 0x0000006000007945 */ /* 0x000ff60003800200 */
[----:B------:R-:W-:Y:S01]  /*6850*/  @!UPT UIADD3 URZ, UPT, UPT, URZ, URZ, URZ ;  /* 0x000000fffffff290 */ /* 0x000fe2000fffe0ff */
[----:B------:R-:W-:Y:S04]  /*6860*/  UISETP.NE.AND UP0, UPT, UR40, 0x3, UPT ;  /* 0x000000032800788c */ /* 0x000fe8000bf05270 */
[----:B------:R-:W-:Y:S01]  /*6870*/  USEL UR42, UR40, URZ, UP0 ;  /* 0x000000ff282a7287 */ /* 0x000fe20008000000 */
[----:B------:R-:W-:Y:S11]  /*6880*/  @P0 BRA `(.L_x_93) ;  /* 0x0000000000040947 */ /* 0x000ff60003800000 */
[----:B------:R-:W-:Y:S04]  /*6890*/  DEPBAR.LE SB0, 0x1 ;  /* 0x000080400000791a */ /* 0x000fe80000000000 */
.L_x_93:
[----:B------:R-:W-:Y:S05]  /*68a0*/  BSYNC.RECONVERGENT B0 ;  /* 0x0000000000007941 */ /* 0x000fea0003800200 */
.L_x_92:
[----:B------:R-:W-:Y:S01]  /*68b0*/  BAR.SYNC.DEFER_BLOCKING 0x1, 0x80 ;  /* 0x0042000000007b1d */ /* 0x000fe20000010000 */
[----:B------:R-:W-:Y:S01]  /*68c0*/  ISETP.NE.AND P1, PT, R112, RZ, PT ;  /* 0x000000ff7000720c */ /* 0x000fe20003f25270 */
[----:B------:R-:W-:Y:S01]  /*68d0*/  UISETP.NE.AND UP0, UPT, UR54, URZ, UPT ;  /* 0x000000ff3600728c */ /* 0x000fe2000bf05270 */
[----:B------:R-:W-:Y:S11]  /*68e0*/  LEA R3, R115, UR52, 0x3 ;  /* 0x0000003473037c11 */ /* 0x000ff6000f8e18ff */
[----:B------:R-:W-:Y:S01]  /*68f0*/  @P1 SHF.L.U32 R4, R66, 0x1f, RZ ;  /* 0x0000001f42041819 */ /* 0x000fe200000006ff */
[----:B------:R-:W-:Y:S06]  /*6900*/  BRA.U !UP0, `(.L_x_94) ;  /* 0x0000000108287547 */ /* 0x000fec000b800000 */
[----:B------:R-:W2:Y:S01]  /*6910*/  S2R R0, SR_CgaCtaId ;  /* 0x0000000000007919 */ /* 0x000ea20000008800 */
[----:B------:R-:W-:Y:S05]  /*6920*/  IMAD.U32 R2, RZ, RZ, UR53 ;  /* 0x00000035ff027e24 */ /* 0x000fea000f8e00ff */
[C---:B------:R-:W-:Y:S01]  /*6930*/  @P1 LEA R5, R2.reuse, UR52, 0x3 ;  /* 0x0000003402051c11 */ /* 0x040fe2000f8e18ff */
[----:B------:R-:W-:Y:S04]  /*6940*/  VIADD R2, R2, 0x1 ;  /* 0x0000000102027836 */ /* 0x000fe80000000000 */
[----:B------:R-:W-:Y:S01]  /*6950*/  @P1 VIADD R5, R5, 0x98 ;  /* 0x0000009805051836 */ /* 0x000fe20000000000 */
[C---:B------:R-:W-:Y:S04]  /*6960*/  ISETP.NE.AND P0, PT, R2.reuse, 0x3, PT ;  /* 0x000000030200780c */ /* 0x040fe80003f05270 */
[----:B------:R-:W-:Y:S04]  /*6970*/  SEL R2, R2, RZ, P0 ;  /* 0x000000ff02027207 */ /* 0x000fe80000000000 */
[----:B------:R-:W-:Y:S02]  /*6980*/  R2UR UR53, R2 ;  /* 0x00000000023572ca */ /* 0x000fe400000e0000 */
[----:B--2---:R-:W-:Y:S04]  /*6990*/  @P1 PRMT R0, R0, 0x654, R5 ;  /* 0x0000065400001816 */ /* 0x004fe80000000005 */
[----:B------:R2:W-:Y:S09]  /*69a0*/  @P1 SYNCS.ARRIVE.TRANS64.RED.A1T0 RZ, [R0+URZ], RZ ;  /* 0x000000ff00ff19a7 */ /* 0x0005f200081004ff */
.L_x_94:
[----:B------:R-:W3:Y:S01]  /*69b0*/  @P1 SYNCS.PHASECHK.TRANS64.TRYWAIT P0, [R3+URZ+0x80], R4 ;  /* 0x00008004030015a7 */ /* 0x000ee200080011ff */
[----:B------:R-:W-:Y:S01]  /*69c0*/  BSSY B1, `(.L_x_95) ;  /* 0x0000015000017945 */ /* 0x000fe20003800000 */
[----:B---3--:R-:W-:Y:S03]  /*69d0*/  @P1 SEL R116, RZ, 0x1, !P0 ;  /* 0x00000001ff741807 */ /* 0x008fe60004000000 */
[----:B------:R-:W-:Y:S05]  /*69e0*/  @!P1 BRA `(.L_x_96) ;  /* 0x0000000000489947 */ /* 0x000fea0003800000 */
[----:B------:R-:W-:Y:S01]  /*69f0*/  ISETP.NE.AND P1, PT, R117, RZ, PT ;  /* 0x000000ff7500720c */ /* 0x000fe20003f25270 */
[----:B------:R-:W-:Y:S01]  /*6a00*/  BSSY B0, `(.L_x_97) ;  /* 0x000000a000007945 */ /* 0x000fe20003800000 */
[----:B------:R-:W-:Y:S11]  /*6a10*/  ISETP.NE.AND P0, PT, R116, RZ, PT ;  /* 0x000000ff7400720c */ /* 0x000ff60003f05270 */
[----:B------:R-:W-:Y:S04]  /*6a20*/  @P1 IMAD R115, R115, 0x2000, R106 ;  /* 0x0000200073731824 */ /* 0x000fe800078e026a */
[----:B------:R-:W-:Y:S01]  /*6a30*/  @P1 IMAD.IADD R4, R114, 0x1, R115 ;  /* 0x0000000172041824 */ /* 0x000fe200078e0273 */
[----:B------:R-:W-:Y:S03]  /*6a40*/  @P1 IADD3 R2, PT, PT, R113, R115, RZ ;  /* 0x0000007371021210 */ /* 0x000fe60007ffe0ff */
[----:B--2---:R-:W-:Y:S01]  /*6a50*/  @P1 IMAD.IADD R0, R105, 0x1, R4 ;  /* 0x0000000169001824 */ /* 0x004fe200078e0204 */
[----:B------:R-:W-:Y:S06]  /*6a60*/  @P0 BRA `(.L_x_98) ;  /* 0x00000000000c0947 */ /* 0x000fec0003800000 */
[----:B------:R-:W-:Y:S04]  /*6a70*/  SHF.L.U32 R66, R66, 0x1f, RZ ;  /* 0x0000001f42427819 */ /* 0x000fe800000006ff */
[----:B------:R-:W2:Y:S02]  /*6a80*/  SYNCS.PHASECHK.TRANS64.TRYWAIT P0, [R3+URZ+0x80], R66 ;  /* 0x00008042030075a7 */ /* 0x000ea400080011ff */
[----:B--2---:R-:W-:Y:S05]  /*6a90*/  @!P0 BRA `(.L_x_99) ;  /* 0x0000001800308947 */ /* 0x004fea0003800000 */
.L_x_98:
[----:B------:R-:W-:Y:S05]  /*6aa0*/  BSYNC B0 ;  /* 0x0000000000007941 */ /* 0x000fea0003800000 */
.L_x_97:
[----:B------:R-:W-:Y:S11]  /*6ab0*/  ISETP.NE.AND P0, PT, R117, RZ, PT ;  /* 0x000000ff7500720c */ /* 0x000ff60003f05270 */
[----:B------:R-:W-:Y:S02]  /*6ac0*/  @!UPT UIADD3 URZ, UPT, UPT, URZ, URZ, URZ ;  /* 0x000000fffffff290 */ /* 0x000fe4000fffe0ff */
[----:B------:R3:W4:Y:S04]  /*6ad0*/  @P0 LDS.128 R56, [R115] ;  /* 0x0000000073380984 */ /* 0x0007280000000c00 */
[----:B------:R3:W1:Y:S04]  /*6ae0*/  @P0 LDS.128 R68, [R2+0x20] ;  /* 0x0000200002440984 */ /* 0x0006680000000c00 */
[----:B------:R3:W1:Y:S04]  /*6af0*/  @P0 LDS.128 R60, [R4+0x10] ;  /* 0x00001000043c0984 */ /* 0x0006680000000c00 */
[----:B------:R3:W1:Y:S02]  /*6b00*/  @P0 LDS.128 R76, [R0+0x10] ;  /* 0x00001000004c0984 */ /* 0x0006640000000c00 */
.L_x_96:
[----:B------:R-:W-:Y:S05]  /*6b10*/  BSYNC B1 ;  /* 0x0000000000017941 */ /* 0x000fea0003800000 */
.L_x_95:
[----:B--23--:R-:W-:Y:S05]  /*6b20*/  VIADD R0, R48, 0x20 ;  /* 0x0000002030007836 */ /* 0x00cfea0000000000 */
[----:B------:R-:W-:Y:S04]  /*6b30*/  SHF.R.U32.HI R0, RZ, 0x15, R0 ;  /* 0x00000015ff007819 */ /* 0x000fe80000011600 */
[----:B------:R-:W-:Y:S11]  /*6b40*/  LOP3.LUT P0, RZ, R0, 0x3, R100, 0x48, !PT ;  /* 0x0000000300ff7812 */ /* 0x000ff60007804864 */
[----:B------:R-:W-:Y:S02]  /*6b50*/  @!UPT UIADD3 URZ, UPT, UPT, URZ, URZ, URZ ;  /* 0x000000fffffff290 */ /* 0x000fe4000fffe0ff */
[----:B------:R-:W-:Y:S05]  /*6b60*/  @!P0 BRA `(.L_x_100) ;  /* 0x0000000000408947 */ /* 0x000fea0003800000 */
[----:B------:R-:W2:Y:S01]  /*6b70*/  LDCU.64 UR8, c[0x4][0x70] ;  /* 0x01000e00ff0877ac */ /* 0x000ea20008000a00 */
[----:B------:R-:W-:Y:S01]  /*6b80*/  MOV R3, 0x0 ;  /* 0x0000000000037802 */ /* 0x000fe20000000f00 */
[----:B------:R-:W-:Y:S02]  /*6b90*/  HFMA2 R12, -RZ, RZ, 0, 5.9604644775390625e-08 ;  /* 0x00000001ff0c7431 */ /* 0x000fe400000001ff */
[----:B-1----:R-:W-:Y:S02]  /*6ba0*/  IMAD.MOV.U32 R8, RZ, RZ, 0x192 ;  /* 0x00000192ff087424 */ /* 0x002fe400078e00ff */
[----:B------:R-:W-:Y:S01]  /*6bb0*/  IMAD.MOV.U32 R13, RZ, RZ, RZ ;  /* 0x000000ffff0d7224 */ /* 0x000fe200078e00ff */
[----:B------:R-:W1:Y:S01]  /*6bc0*/  LDCU.64 UR6, c[0x4][0x78] ;  /* 0x01000f00ff0677ac */ /* 0x000e620008000a00 */
[----:B------:R-:W3:Y:S01]  /*6bd0*/  LDC.64 R2, c[0x4][R3] ;  /* 0x0100000003027b82 */ /* 0x000ee20000000a00 */
[----:B------:R-:W5:Y:S01]  /*6be0*/  LDCU.64 UR4, c[0x4][0x10] ;  /* 0x01000200ff0477ac */ /* 0x000f620008000a00 */
[----:B--2---:R-:W-:Y:S01]  /*6bf0*/  MOV R5, UR9 ;  /* 0x0000000900057c02 */ /* 0x004fe20008000f00 */
[----:B------:R-:W-:Y:S01]  /*6c00*/  IMAD.U32 R4, RZ, RZ, UR8 ;  /* 0x00000008ff047e24 */ /* 0x000fe2000f8e00ff */
[----:B-1----:R-:W-:Y:S01]  /*6c10*/  MOV R7, UR7 ;  /* 0x0000000700077c02 */ /* 0x002fe20008000f00 */
[----:B------:R-:W-:Y:S01]  /*6c20*/  IMAD.U32 R6, RZ, RZ, UR6 ;  /* 0x00000006ff067e24 */ /* 0x000fe2000f8e00ff */
[----:B-----5:R-:W-:Y:S01]  /*6c30*/  MOV R11, UR5 ;  /* 0x00000005000b7c02 */ /* 0x020fe20008000f00 */
[----:B------:R-:W-:Y:S02]  /*6c40*/  IMAD.U32 R10, RZ, RZ, UR4 ;  /* 0x00000004ff0a7e24 */ /* 0x000fe4000f8e00ff */
[----:B------:R-:W-:Y:S07]  /*6c50*/  LEPC R20, `(.L_x_100) ;  /* 0x000000001014794e */ /* 0x000fee0000000000 */
[----:B---34-:R-:W-:Y:S05]  /*6c60*/  CALL.ABS.NOINC R2 ;  /* 0x0000000002007343 */ /* 0x018fea0003c00000 */
.L_x_100:
[----:B------:R-:W-:Y:S01]  /*6c70*/  ISETP.NE.AND P0, PT, R99, RZ, PT ;  /* 0x000000ff6300720c */ /* 0x000fe20003f05270 */
[----:B------:R-:W-:Y:S05]  /*6c80*/  WARPSYNC.ALL ;  /* 0x0000000000007948 */ /* 0x000fea0003800000 */
[----:B------:R-:W-:Y:S01]  /*6c90*/  R2UR UR4, R48 ;  /* 0x00000000300472ca */ /* 0x000fe200000e0000 */
[----:B------:R-:W-:Y:S01]  /*6ca0*/  USHF.L.U32 UR5, UR42, 0xd, URZ ;  /* 0x0000000d2a057899 */ /* 0x000fe200080006ff */
[----:B------:R-:W-:Y:S01]  /*6cb0*/  R2UR UR6, R65 ;  /* 0x00000000410672ca */ /* 0x000fe200000e0000 */
[----:B------:R-:W-:Y:S01]  /*6cc0*/  BSSY.RECONVERGENT B0, `(.L_x_101) ;  /* 0x000008f000007945 */ /* 0x000fe20003800200 */
[C---:B----4-:R-:W-:Y:S02]  /*6cd0*/  SHF.L.U32 R0, R56.reuse, 0x10, RZ ;  /* 0x0000001038007819 */ /* 0x050fe400000006ff */
[----:B------:R-:W-:Y:S02]  /*6ce0*/  LOP3.LUT R2, R56, 0xffff0000, RZ, 0xc0, !PT ;  /* 0xffff000038027812 */ /* 0x000fe400078ec0ff */
[C---:B------:R-:W-:Y:S02]  /*6cf0*/  SHF.L.U32 R3, R57.reuse, 0x10, RZ ;  /* 0x0000001039037819 */ /* 0x040fe400000006ff */
[----:B------:R-:W-:Y:S02]  /*6d00*/  LOP3.LUT R48, R57, 0xffff0000, RZ, 0xc0, !PT ;  /* 0xffff000039307812 */ /* 0x000fe400078ec0ff */
[C---:B------:R-:W-:Y:S01]  /*6d10*/  SHF.L.U32 R50, R58.reuse, 0x10, RZ ;  /* 0x000000103a327819 */ /* 0x040fe200000006ff */
[----:B-1----:R-:W1:Y:S01]  /*6d20*/  LDTM.x32 R4, tmem[UR4+0x20] ;  /* 0x00002004000479ee */ /* 0x002e6200082c0000 */
[----:B------:R-:W-:Y:S01]  /*6d30*/  LOP3.LUT R51, R58, 0xffff0000, RZ, 0xc0, !PT ;  /* 0xffff00003a337812 */ /* 0x000fe200078ec0ff */
[----:B------:R-:W-:Y:S01]  /*6d40*/  NOP ;  /* 0x0000000000007918 */ /* 0x000fe20000000000 */
[C---:B------:R-:W-:Y:S01]  /*6d50*/  SHF.L.U32 R52, R59.reuse, 0x10, RZ ;  /* 0x000000103b347819 */ /* 0x040fe200000006ff */
[----:B------:R-:W-:Y:S01]  /*6d60*/  UIADD3 UR6, UPT, UPT, UR6, 0xe0, URZ ;  /* 0x000000e006067890 */ /* 0x000fe2000fffe0ff */
[----:B------:R-:W-:Y:S02]  /*6d70*/  LOP3.LUT R53, R59, 0xffff0000, RZ, 0xc0, !PT ;  /* 0xffff00003b357812 */ /* 0x000fe400078ec0ff */
[C---:B------:R-:W-:Y:S01]  /*6d80*/  SHF.L.U32 R54, R60.reuse, 0x10, RZ ;  /* 0x000000103c367819 */ /* 0x040fe200000006ff */
[----:B------:R-:W-:Y:S01]  /*6d90*/  UPRMT UR6, UR45, 0x654, UR6 ;  /* 0x000006542d067896 */ /* 0x000fe20008000006 */
[----:B------:R-:W-:Y:S02]  /*6da0*/  LOP3.LUT R55, R60, 0xffff0000, RZ, 0xc0, !PT ;  /* 0xffff00003c377812 */ /* 0x000fe400078ec0ff */
[C---:B------:R-:W-:Y:S02]  /*6db0*/  SHF.L.U32 R56, R61.reuse, 0x10, RZ ;  /* 0x000000103d387819 */ /* 0x040fe400000006ff */
[----:B------:R-:W-:Y:S02]  /*6dc0*/  LOP3.LUT R57, R61, 0xffff0000, RZ, 0xc0, !PT ;  /* 0xffff00003d397812 */ /* 0x000fe400078ec0ff */
[C---:B------:R-:W-:Y:S02]  /*6dd0*/  SHF.L.U32 R58, R62.reuse, 0x10, RZ ;  /* 0x000000103e3a7819 */ /* 0x040fe400000006ff */
[----:B------:R-:W-:Y:S01]  /*6de0*/  LOP3.LUT R59, R62, 0xffff0000, RZ, 0xc0, !PT ;  /* 0xffff00003e3b7812 */ /* 0x000fe200078ec0ff */
[----:B-1----:R-:W-:Y:S01]  /*6df0*/  SYNCS.ARRIVE.TRANS64.RED.A1T0 RZ, [UR6], RZ ;  /* 0x000000ffffff79a7 */ /* 0x002fe20008100406 */
[C---:B------:R-:W-:Y:S02]  /*6e00*/  SHF.L.U32 R60, R63.reuse, 0x10, RZ ;  /* 0x000000103f3c7819 */ /* 0x040fe400000006ff */
[----:B------:R-:W-:Y:S02]  /*6e10*/  LOP3.LUT R61, R63, 0xffff0000, RZ, 0xc0, !PT ;  /* 0xffff00003f3d7812 */ /* 0x000fe400078ec0ff */
[C---:B------:R-:W-:Y:S01]  /*6e20*/  SHF.L.U32 R62, R68.reuse, 0x10, RZ ;  /* 0x00000010443e7819 */ /* 0x040fe200000006ff */
[C---:B------:R-:W-:Y:S01]  /*6e30*/  FMUL R4, R47.reuse, R4 ;  /* 0x000000042f047220 */ /* 0x040fe20000400000 */
[----:B------:R-:W-:Y:S01]  /*6e40*/  LOP3.LUT R63, R68, 0xffff0000, RZ, 0xc0, !PT ;  /* 0xffff0000443f7812 */ /* 0x000fe200078ec0ff */
[----:B------:R-:W-:Y:S01]  /*6e50*/  FMUL R5, R47, R5 ;  /* 0x000000052f057220 */ /* 0x000fe20000400000 */
[----:B------:R-:W-:Y:S01]  /*6e60*/  SHF.L.U32 R64, R69, 0x10, RZ ;  /* 0x0000001045407819 */ /* 0x000fe200000006ff */
[----:B------:R-:W-:Y:S01]  /*6e70*/  FMUL R6, R47, R6 ;  /* 0x000000062f067220 */ /* 0x000fe20000400000 */
[----:B------:R-:W-:Y:S01]  /*6e80*/  LOP3.LUT R65, R69, 0xffff0000, RZ, 0xc0, !PT ;  /* 0xffff000045417812 */ /* 0x000fe200078ec0ff */
[----:B------:R-:W-:Y:S01]  /*6e90*/  FMUL R7, R47, R7 ;  /* 0x000000072f077220 */ /* 0x000fe20000400000 */
[----:B------:R-:W-:Y:S01]  /*6ea0*/  SHF.L.U32 R66, R70, 0x10, RZ ;  /* 0x0000001046427819 */ /* 0x000fe200000006ff */
[----:B------:R-:W-:Y:S01]  /*6eb0*/  FFMA R4, R49, R0, R4 ;  /* 0x0000000031047223 */ /* 0x000fe20000000004 */
[C---:B------:R-:W-:Y:S01]  /*6ec0*/  SHF.L.U32 R74, R78.reuse, 0x10, RZ ;  /* 0x000000104e4a7819 */ /* 0x040fe200000006ff */
[----:B------:R-:W-:Y:S01]  /*6ed0*/  FMUL R8, R47, R8 ;  /* 0x000000082f087220 */ /* 0x000fe20000400000 */
[----:B------:R-:W-:Y:S01]  /*6ee0*/  LOP3.LUT R75, R78, 0xffff0000, RZ, 0xc0, !PT ;  /* 0xffff00004e4b7812 */ /* 0x000fe200078ec0ff */
[C---:B------:R-:W-:Y:S01]  /*6ef0*/  FFMA R5, R49.reuse, R2, R5 ;  /* 0x0000000231057223 */ /* 0x040fe20000000005 */
[----:B------:R-:W-:Y:S01]  /*6f00*/  LOP3.LUT R67, R70, 0xffff0000, RZ, 0xc0, !PT ;  /* 0xffff000046437812 */ /* 0x000fe200078ec0ff */
[C---:B------:R-:W-:Y:S01]  /*6f10*/  FFMA R6, R49.reuse, R3, R6 ;  /* 0x0000000331067223 */ /* 0x040fe20000000006 */
[C---:B------:R-:W-:Y:S01]  /*6f20*/  FFMA R7, R49.reuse, R48, R7 ;  /* 0x0000003031077223 */ /* 0x040fe20000000007 */
[----:B------:R-:W-:Y:S01]  /*6f30*/  IADD3 R78, PT, PT, R106, UR5, RZ ;  /* 0x000000056a4e7c10 */ /* 0x000fe2000fffe0ff */
[----:B------:R-:W-:Y:S01]  /*6f40*/  FFMA R8, R49, R50, R8 ;  /* 0x0000003231087223 */ /* 0x000fe20000000008 */
[----:B------:R-:W-:Y:S01]  /*6f50*/  F2FP.BF16.F32.PACK_AB R4, R5, R4 ;  /* 0x000000040504723e */ /* 0x000fe200000010ff */
[----:B------:R-:W-:Y:S01]  /*6f60*/  FMUL R9, R47, R9 ;  /* 0x000000092f097220 */ /* 0x000fe20000400000 */
[----:B------:R-:W-:Y:S01]  /*6f70*/  F2FP.BF16.F32.PACK_AB R5, R7, R6 ;  /* 0x000000060705723e */ /* 0x000fe200000010ff */
[----:B------:R-:W-:Y:S01]  /*6f80*/  FMUL R0, R47, R10 ;  /* 0x0000000a2f007220 */ /* 0x000fe20000400000 */
[-C--:B------:R-:W-:Y:S01]  /*6f90*/  IADD3 R114, PT, PT, R114, R78.reuse, RZ ;  /* 0x0000004e72727210 */ /* 0x080fe20007ffe0ff */
[----:B------:R-:W-:Y:S01]  /*6fa0*/  FFMA R9, R49, R51, R9 ;  /* 0x0000003331097223 */ /* 0x000fe20000000009 */
[----:B------:R-:W-:Y:S01]  /*6fb0*/  IADD3 R113, PT, PT, R113, R78, RZ ;  /* 0x0000004e71717210 */ /* 0x000fe20007ffe0ff */
[----:B------:R-:W-:Y:S01]  /*6fc0*/  FFMA R0, R49, R52, R0 ;  /* 0x0000003431007223 */ /* 0x000fe20000000000 */
[C---:B------:R-:W-:Y:S01]  /*6fd0*/  FMUL R2, R47.reuse, R11 ;  /* 0x0000000b2f027220 */ /* 0x040fe20000400000 */
[----:B------:R-:W-:Y:S01]  /*6fe0*/  FMUL R3, R47, R12 ;  /* 0x0000000c2f037220 */ /* 0x000fe20000400000 */
[----:B------:R-:W-:Y:S01]  /*6ff0*/  F2FP.BF16.F32.PACK_AB R6, R9, R8 ;  /* 0x000000080906723e */ /* 0x000fe200000010ff */
[----:B------:R-:W-:Y:S01]  /*7000*/  FMUL R10, R47, R13 ;  /* 0x0000000d2f0a7220 */ /* 0x000fe20000400000 */
[C---:B------:R-:W-:Y:S01]  /*7010*/  FFMA R2, R49.reuse, R53, R2 ;  /* 0x0000003531027223 */ /* 0x040fe20000000002 */
[----:B------:R-:W-:Y:S01]  /*7020*/  FFMA R3, R49, R54, R3 ;  /* 0x0000003631037223 */ /* 0x000fe20000000003 */
[----:B------:R-:W-:Y:S01]  /*7030*/  FMUL R11, R47, R14 ;  /* 0x0000000e2f0b7220 */ /* 0x000fe20000400000 */
[----:B------:R-:W-:Y:S01]  /*7040*/  FFMA R10, R49, R55, R10 ;  /* 0x00000037310a7223 */ /* 0x000fe2000000000a */
[C---:B------:R-:W-:Y:S01]  /*7050*/  FMUL R15, R47.reuse, R15 ;  /* 0x0000000f2f0f7220 */ /* 0x040fe20000400000 */
[C---:B------:R-:W-:Y:S01]  /*7060*/  FMUL R12, R47.reuse, R16 ;  /* 0x000000102f0c7220 */ /* 0x040fe20000400000 */
[----:B------:R-:W-:Y:S01]  /*7070*/  FMUL R13, R47, R17 ;  /* 0x000000112f0d7220 */ /* 0x000fe20000400000 */
[----:B------:R-:W-:Y:S01]  /*7080*/  FFMA R11, R49, R56, R11 ;  /* 0x00000038310b7223 */ /* 0x000fe2000000000b */
[----:B------:R-:W-:Y:S01]  /*7090*/  FMUL R14, R47, R18 ;  /* 0x000000122f0e7220 */ /* 0x000fe20000400000 */
[----:B------:R-:W-:Y:S01]  /*70a0*/  FFMA R15, R49, R57, R15 ;  /* 0x00000039310f7223 */ /* 0x000fe2000000000f */
[----:B------:R-:W-:Y:S01]  /*70b0*/  FMUL R19, R47, R19 ;  /* 0x000000132f137220 */ /* 0x000fe20000400000 */
[----:B------:R-:W-:Y:S01]  /*70c0*/  F2FP.BF16.F32.PACK_AB R7, R2, R0 ;  /* 0x000000000207723e */ /* 0x000fe200000010ff */
[----:B------:R-:W-:Y:S01]  /*70d0*/  FFMA R12, R49, R58, R12 ;  /* 0x0000003a310c7223 */ /* 0x000fe2000000000c */
[----:B------:R-:W-:Y:S01]  /*70e0*/  FMUL R16, R47, R20 ;  /* 0x000000142f107220 */ /* 0x000fe20000400000 */
[----:B------:R-:W-:Y:S01]  /*70f0*/  FFMA R13, R49, R59, R13 ;  /* 0x0000003b310d7223 */ /* 0x000fe2000000000d */
[----:B------:R-:W-:Y:S01]  /*7100*/  FMUL R17, R47, R21 ;  /* 0x000000152f117220 */ /* 0x000fe20000400000 */
[----:B------:R1:W-:Y:S01]  /*7110*/  STS.128 [R106+UR5], R4 ;  /* 0x000000046a007988 */ /* 0x0003e20008000c05 */
[----:B------:R-:W-:Y:S01]  /*7120*/  SHF.L.U32 R68, R71, 0x10, RZ ;  /* 0x0000001047447819 */ /* 0x000fe200000006ff */
[----:B------:R-:W-:Y:S01]  /*7130*/  FFMA R14, R49, R60, R14 ;  /* 0x0000003c310e7223 */ /* 0x000fe2000000000e */
[----:B------:R-:W-:Y:S01]  /*7140*/  LOP3.LUT R69, R71, 0xffff0000, RZ, 0xc0, !PT ;  /* 0xffff000047457812 */ /* 0x000fe200078ec0ff */
[----:B------:R-:W-:Y:S01]  /*7150*/  FMUL R18, R47, R22 ;  /* 0x000000162f127220 */ /* 0x000fe20000400000 */
[----:B------:R-:W-:Y:S01]  /*7160*/  SHF.L.U32 R70, R76, 0x10, RZ ;  /* 0x000000104c467819 */ /* 0x000fe200000006ff */
[----:B------:R-:W-:Y:S01]  /*7170*/  FFMA R19, R49, R61, R19 ;  /* 0x0000003d31137223 */ /* 0x000fe20000000013 */
[----:B------:R-:W-:Y:S01]  /*7180*/  FMUL R23, R47, R23 ;  /* 0x000000172f177220 */ /* 0x000fe20000400000 */
[----:B------:R-:W-:Y:S01]  /*7190*/  FFMA R16, R49, R62, R16 ;  /* 0x0000003e31107223 */ /* 0x000fe20000000010 */
[----:B------:R-:W-:Y:S01]  /*71a0*/  FMUL R20, R47, R24 ;  /* 0x000000182f147220 */ /* 0x000fe20000400000 */
[----:B------:R-:W-:Y:S01]  /*71b0*/  FFMA R17, R49, R63, R17 ;  /* 0x0000003f31117223 */ /* 0x000fe20000000011 */
[----:B------:R-:W-:Y:S01]  /*71c0*/  FMUL R21, R47, R25 ;  /* 0x000000192f157220 */ /* 0x000fe20000400000 */
[----:B------:R-:W-:Y:S01]  /*71d0*/  FFMA R18, R49, R64, R18 ;  /* 0x0000004031127223 */ /* 0x000fe20000000012 */
[----:B------:R-:W-:Y:S01]  /*71e0*/  FMUL R22, R47, R26 ;  /* 0x0000001a2f167220 */ /* 0x000fe20000400000 */
[----:B------:R-:W-:Y:S01]  /*71f0*/  F2FP.BF16.F32.PACK_AB R8, R10, R3 ;  /* 0x000000030a08723e */ /* 0x000fe200000010ff */
[----:B------:R-:W-:Y:S01]  /*7200*/  FFMA R23, R49, R65, R23 ;  /* 0x0000004131177223 */ /* 0x000fe20000000017 */
[----:B------:R-:W-:Y:S01]  /*7210*/  F2FP.BF16.F32.PACK_AB R9, R15, R11 ;  /* 0x0000000b0f09723e */ /* 0x000fe200000010ff */
[----:B------:R-:W-:Y:S01]  /*7220*/  FMUL R27, R47, R27 ;  /* 0x0000001b2f1b7220 */ /* 0x000fe20000400000 */
[----:B------:R-:W-:Y:S01]  /*7230*/  F2FP.BF16.F32.PACK_AB R10, R13, R12 ;  /* 0x0000000c0d0a723e */ /* 0x000fe200000010ff */
[----:B------:R-:W-:Y:S01]  /*7240*/  FFMA R20, R49, R66, R20 ;  /* 0x0000004231147223 */ /* 0x000fe20000000014 */
[----:B------:R-:W-:Y:S01]  /*7250*/  F2FP.BF16.F32.PACK_AB R11, R19, R14 ;  /* 0x0000000e130b723e */ /* 0x000fe200000010ff */
[----:B------:R-:W-:Y:S01]  /*7260*/  FMUL R24, R47, R28 ;  /* 0x0000001c2f187220 */ /* 0x000fe20000400000 */
[----:B------:R-:W-:Y:S01]  /*7270*/  LOP3.LUT R71, R76, 0xffff0000, RZ, 0xc0, !PT ;  /* 0xffff00004c477812 */ /* 0x000fe200078ec0ff */
[----:B------:R-:W-:Y:S01]  /*7280*/  FFMA R21, R49, R67, R21 ;  /* 0x0000004331157223 */ /* 0x000fe20000000015 */
[----:B------:R-:W-:Y:S01]  /*7290*/  SHF.L.U32 R72, R77, 0x10, RZ ;  /* 0x000000104d487819 */ /* 0x000fe200000006ff */
[----:B------:R1:W-:Y:S01]  /*72a0*/  STS.128 [R114+0x10], R8 ;  /* 0x0000100872007388 */ /* 0x0003e20000000c00 */
[----:B------:R-:W-:Y:S01]  /*72b0*/  FMUL R25, R47, R29 ;  /* 0x0000001d2f197220 */ /* 0x000fe20000400000 */
[----:B------:R-:W-:Y:S01]  /*72c0*/  FFMA R22, R49, R68, R22 ;  /* 0x0000004431167223 */ /* 0x000fe20000000016 */
[----:B------:R-:W-:Y:S01]  /*72d0*/  LOP3.LUT R73, R77, 0xffff0000, RZ, 0xc0, !PT ;  /* 0xffff00004d497812 */ /* 0x000fe200078ec0ff */
[----:B------:R-:W-:Y:S01]  /*72e0*/  FMUL R26, R47, R30 ;  /* 0x0000001e2f1a7220 */ /* 0x000fe20000400000 */
[----:B------:R-:W-:Y:S01]  /*72f0*/  FFMA R27, R49, R69, R27 ;  /* 0x00000045311b7223 */ /* 0x000fe2000000001b */
[----:B------:R-:W-:Y:S01]  /*7300*/  FMUL R31, R47, R31 ;  /* 0x0000001f2f1f7220 */ /* 0x000fe20000400000 */
[----:B------:R-:W-:Y:S01]  /*7310*/  FFMA R24, R49, R70, R24 ;  /* 0x0000004631187223 */ /* 0x000fe20000000018 */
[----:B------:R-:W-:Y:S01]  /*7320*/  FMUL R28, R47, R32 ;  /* 0x000000202f1c7220 */ /* 0x000fe20000400000 */
[----:B------:R-:W-:Y:S01]  /*7330*/  FFMA R25, R49, R71, R25 ;  /* 0x0000004731197223 */ /* 0x000fe20000000019 */
[----:B------:R-:W-:Y:S01]  /*7340*/  SHF.L.U32 R76, R79, 0x10, RZ ;  /* 0x000000104f4c7819 */ /* 0x000fe200000006ff */
[----:B------:R-:W-:Y:S01]  /*7350*/  FMUL R29, R47, R33 ;  /* 0x000000212f1d7220 */ /* 0x000fe20000400000 */
[----:B------:R-:W-:Y:S01]  /*7360*/  F2FP.BF16.F32.PACK_AB R16, R17, R16 ;  /* 0x000000101110723e */ /* 0x000fe200000010ff */
[----:B------:R-:W-:Y:S01]  /*7370*/  FFMA R26, R49, R72, R26 ;  /* 0x00000048311a7223 */ /* 0x000fe2000000001a */
[----:B------:R-:W-:Y:S01]  /*7380*/  LOP3.LUT R77, R79, 0xffff0000, RZ, 0xc0, !PT ;  /* 0xffff00004f4d7812 */ /* 0x000fe200078ec0ff */
[----:B------:R-:W-:Y:S01]  /*7390*/  FMUL R30, R47, R34 ;  /* 0x000000222f1e7220 */ /* 0x000fe20000400000 */
[----:B------:R-:W-:Y:S01]  /*73a0*/  F2FP.BF16.F32.PACK_AB R17, R23, R18 ;  /* 0x000000121711723e */ /* 0x000fe200000010ff */
[----:B------:R-:W-:Y:S01]  /*73b0*/  FFMA R31, R49, R73, R31 ;  /* 0x00000049311f7223 */ /* 0x000fe2000000001f */
[----:B------:R-:W-:Y:S01]  /*73c0*/  FMUL R35, R47, R35 ;  /* 0x000000232f237220 */ /* 0x000fe20000400000 */
[----:B------:R-:W-:Y:S01]  /*73d0*/  F2FP.BF16.F32.PACK_AB R18, R21, R20 ;  /* 0x000000141512723e */ /* 0x000fe200000010ff */
[----:B------:R-:W-:Y:S01]  /*73e0*/  FFMA R28, R49, R74, R28 ;  /* 0x0000004a311c7223 */ /* 0x000fe2000000001c */
[----:B------:R-:W-:Y:S01]  /*73f0*/  F2FP.BF16.F32.PACK_AB R19, R27, R22 ;  /* 0x000000161b13723e */ /* 0x000fe200000010ff */
[C---:B------:R-:W-:Y:S01]  /*7400*/  FFMA R29, R49.reuse, R75, R29 ;  /* 0x0000004b311d7223 */ /* 0x040fe2000000001d */
[C---:B------:R-:W-:Y:S01]  /*7410*/  FFMA R30, R49.reuse, R76, R30 ;  /* 0x0000004c311e7223 */ /* 0x040fe2000000001e */
[----:B------:R-:W-:Y:S01]  /*7420*/  FFMA R35, R49, R77, R35 ;  /* 0x0000004d31237223 */ /* 0x000fe20000000023 */
[----:B------:R-:W-:Y:S01]  /*7430*/  F2FP.BF16.F32.PACK_AB R24, R25, R24 ;  /* 0x000000181918723e */ /* 0x000fe200000010ff */
[----:B------:R1:W-:Y:S01]  /*7440*/  STS.128 [R113+0x20], R16 ;  /* 0x0000201071007388 */ /* 0x0003e20000000c00 */
[----:B------:R-:W-:Y:S02]  /*7450*/  F2FP.BF16.F32.PACK_AB R25, R31, R26 ;  /* 0x0000001a1f19723e */ /* 0x000fe400000010ff */
[----:B------:R-:W-:Y:S02]  /*7460*/  F2FP.BF16.F32.PACK_AB R26, R29, R28 ;  /* 0x0000001c1d1a723e */ /* 0x000fe400000010ff */
[----:B------:R-:W-:Y:S02]  /*7470*/  F2FP.BF16.F32.PACK_AB R27, R35, R30 ;  /* 0x0000001e231b723e */ /* 0x000fe400000010ff */
[----:B------:R-:W-:Y:S05]  /*7480*/  IADD3 R0, PT, PT, R105, R114, RZ ;  /* 0x0000007269007210 */ /* 0x000fea0007ffe0ff */
        /* <DEDUP_REMOVED lines=11> */
[----:B------:R-:W-:Y:S01]  /*7540*/  R2UR UR11, R108 ;  /* 0x000000006c0b72ca */ /* 0x000fe200000e0000 */
[----:B------:R-:W-:Y:S01]  /*7550*/  UIADD3 UR9, UPT, UPT, UR41, 0x20, URZ ;  /* 0x0000002029097890 */ /* 0x000fe2000fffe0ff */
[----:B------:R-:W-:Y:S01]  /*7560*/  R2UR UR12, R109 ;  /* 0x000000006d0c72ca */ /* 0x000fe200000e0000 */
[----:B------:R-:W-:Y:S02]  /*7570*/  UIADD3 UR8, UPT, UPT, UR52, 0x200, UR5 ;  /* 0x0000020034087890 */ /* 0x000fe4000fffe005 */
[----:B------:R-:W-:Y:S10]  /*7580*/  UIADD3.X UR7, UPT, UPT, URZ, UR57, URZ, UP0, !UPT ;  /* 0x00000039ff077290 */ /* 0x000ff400087fe4ff */
[----:B------:R2:W-:Y:S02]  /*7590*/  UTMASTG.4D.IM2COL [UR8], [UR6] ;  /* 0x00000008060073b5 */ /* 0x0005e40008058000 */
[----:B--2---:R0:W-:Y:S02]  /*75a0*/  UTMACMDFLUSH ;  /* 0x00000000000079b7 */ /* 0x0041e40000000000 */
.L_x_102:
[----:B------:R-:W-:Y:S05]  /*75b0*/  BSYNC.RECONVERGENT B0 ;  /* 0x0000000000007941 */ /* 0x000fea0003800200 */
.L_x_101:
[----:B-1----:R-:W-:Y:S01]  /*75c0*/  MOV R0, UR40 ;  /* 0x0000002800007c02 */ /* 0x002fe20008000f00 */
[----:B------:R-:W-:Y:S01]  /*75d0*/  UIADD3 UR42, UPT, UPT, UR42, 0x1, URZ ;  /* 0x000000012a2a7890 */ /* 0x000fe2000fffe0ff */
[----:B------:R-:W-:Y:S05]  /*75e0*/  BSSY.RECONVERGENT B0, `(.L_x_103) ;  /* 0x0000005000007945 */ /* 0x000fea0003800200 */
[----:B------:R-:W-:Y:S02]  /*75f0*/  MOV R2, UR42 ;  /* 0x0000002a00027c02 */ /* 0x000fe40008000f00 */
[----:B------:R-:W-:Y:S01]  /*7600*/  MOV R64, UR42 ;  /* 0x0000002a00407c02 */ /* 0x000fe20008000f00 */
[----:B------:R-:W-:Y:S05]  /*7610*/  @P0 BRA `(.L_x_104) ;  /* 0x0000000000040947 */ /* 0x000fea0003800000 */
[----:B------:R-:W-:Y:S04]  /*7620*/  DEPBAR.LE SB0, 0x1 ;  /* 0x000080400000791a */ /* 0x000fe80000000000 */
.L_x_104:
[----:B------:R-:W-:Y:S05]  /*7630*/  BSYNC.RECONVERGENT B0 ;  /* 0x0000000000007941 */ /* 0x000fea0003800200 */
.L_x_103:
[----:B------:R-:W-:Y:S01]  /*7640*/  BAR.SYNC.DEFER_BLOCKING 0x1, 0x80 ;  /* 0x0042000000007b1d */ /* 0x000fe20000010000 */
[----:B------:R-:W-:Y:S01]  /*7650*/  ISETP.NE.AND P0, PT, R2, 0x3, PT ;  /* 0x000000030200780c */ /* 0x000fe20003f05270 */
[----:B------:R-:W-:Y:S01]  /*7660*/  UISETP.NE.AND UP0, UPT, UR54, -0x2, UPT ;  /* 0xfffffffe3600788c */ /* 0x000fe2000bf05270 */
[----:B------:R-:W-:Y:S02]  /*7670*/  VIADD R45, R45, 0x1 ;  /* 0x000000012d2d7836 */ /* 0x000fe40000000000 */
[----:B------:R-:W-:Y:S02]  /*7680*/  ISETP.EQ.XOR P1, PT, R0, 0x3, !P0 ;  /* 0x000000030000780c */ /* 0x000fe40004722a70 */
[----:B------:R-:W-:Y:S02]  /*7690*/  SEL R64, R64, RZ, P0 ;  /* 0x000000ff40407207 */ /* 0x000fe40000000000 */
[----:B------:R-:W-:Y:S04]  /*76a0*/  SEL R0, RZ, 0x1, !P1 ;  /* 0x00000001ff007807 */ /* 0x000fe80004800000 */
[----:B------:R-:W-:Y:S01]  /*76b0*/  LOP3.LUT R98, R98, R0, RZ, 0x3c, !PT ;  /* 0x0000000062627212 */ /* 0x000fe200078e3cff */
[----:B------:R-:W-:Y:S06]  /*76c0*/  BRA.U !UP0, `(.L_x_105) ;  /* 0x00000001082c7547 */ /* 0x000fec000b800000 */
[----:B------:R-:W-:Y:S01]  /*76d0*/  ISETP.NE.AND P2, PT, R112, RZ, PT ;  /* 0x000000ff7000720c */ /* 0x000fe20003f45270 */
[----:B------:R-:W1:Y:S01]  /*76e0*/  S2R R0, SR_CgaCtaId ;  /* 0x0000000000007919 */ /* 0x000e620000008800 */
[----:B------:R-:W-:Y:S11]  /*76f0*/  IMAD.U32 R2, RZ, RZ, UR53 ;  /* 0x00000035ff027e24 */ /* 0x000ff6000f8e00ff */
[C---:B------:R-:W-:Y:S01]  /*7700*/  @P2 LEA R3, R2.reuse, UR52, 0x3 ;  /* 0x0000003402032c11 */ /* 0x040fe2000f8e18ff */
[----:B------:R-:W-:Y:S04]  /*7710*/  VIADD R2, R2, 0x1 ;  /* 0x0000000102027836 */ /* 0x000fe80000000000 */
[----:B------:R-:W-:Y:S01]  /*7720*/  @P2 VIADD R3, R3, 0x98 ;  /* 0x0000009803032836 */ /* 0x000fe20000000000 */
[C---:B------:R-:W-:Y:S04]  /*7730*/  ISETP.NE.AND P0, PT, R2.reuse, 0x3, PT ;  /* 0x000000030200780c */ /* 0x040fe80003f05270 */
[----:B------:R-:W-:Y:S04]  /*7740*/  SEL R2, R2, RZ, P0 ;  /* 0x000000ff02027207 */ /* 0x000fe80000000000 */
[----:B------:R-:W-:Y:S02]  /*7750*/  R2UR UR53, R2 ;  /* 0x00000000023572ca */ /* 0x000fe400000e0000 */
[----:B-1----:R-:W-:Y:S04]  /*7760*/  @P2 PRMT R0, R0, 0x654, R3 ;  /* 0x0000065400002816 */ /* 0x002fe80000000003 */
[----:B------:R1:W-:Y:S09]  /*7770*/  @P2 SYNCS.ARRIVE.TRANS64.RED.A1T0 RZ, [R0+URZ], RZ ;  /* 0x000000ff00ff29a7 */ /* 0x0003f200081004ff */
.L_x_105:
[----:B------:R-:W-:Y:S01]  /*7780*/  ISETP.NE.AND P1, PT, R107, RZ, PT ;  /* 0x000000ff6b00720c */ /* 0x000fe20003f25270 */
[----:B------:R-:W-:Y:S01]  /*7790*/  UIADD3 UR54, UPT, UPT, UR54, 0x2, URZ ;  /* 0x0000000236367890 */ /* 0x000fe2000fffe0ff */
[----:B------:R-:W-:Y:S01]  /*77a0*/  ISETP.NE.AND P0, PT, R45, 0x2, PT ;  /* 0x000000022d00780c */ /* 0x000fe20003f05270 */
[----:B------:R-:W-:Y:S01]  /*77b0*/  IMAD.IADD R14, R43, 0x1, R90 ;  /* 0x000000012b0e7824 */ /* 0x000fe200078e025a */
[----:B------:R-:W-:Y:S01]  /*77c0*/  LOP3.LUT R96, R96, 0x1, RZ, 0x3c, !PT ;  /* 0x0000000160607812 */ /* 0x000fe200078e3cff */
[----:B------:R-:W-:Y:S01]  /*77d0*/  IMAD.IADD R18, R44, 0x1, R91 ;  /* 0x000000012c127824 */ /* 0x000fe200078e025b */
[----:B-1----:R-:W-:Y:S01]  /*77e0*/  SEL R0, RZ, 0x1, P0 ;  /* 0x00000001ff007807 */ /* 0x002fe20000000000 */
[----:B------:R-:W-:Y:S01]  /*77f0*/  IMAD.MOV.U32 R17, RZ, RZ, R104 ;  /* 0x000000ffff117224 */ /* 0x000fe200078e0068 */
[----:B------:R-:W-:Y:S02]  /*7800*/  SEL R45, R45, RZ, P0 ;  /* 0x000000ff2d2d7207 */ /* 0x000fe40000000000 */
[----:B------:R-:W-:Y:S03]  /*7810*/  LOP3.LUT R97, R97, R0, RZ, 0x3c, !PT ;  /* 0x0000000061617212 */ /* 0x000fe600078e3cff */
[----:B------:R-:W-:Y:S05]  /*7820*/  @P1 BRA `(.L_x_106) ;  /* 0xffffffd400e81947 */ /* 0x000fea000383ffff */
[----:B------:R-:W-:-:S13]  /*7830*/  ISETP.NE.AND P1, PT, R101, RZ, PT ;  /* 0x000000ff6500720c */ /* 0x000fda0003f25270 */
[----:B------:R-:W-:Y:S05]  /*7840*/  @!P1 BRA `(.L_x_107) ;  /* 0x0000000000489947 */ /* 0x000fea0003800000 */
[----:B------:R-:W1:Y:S02]  /*7850*/  LDCU.64 UR4, c[0x0][0x890] ;  /* 0x00011200ff0477ac */ /* 0x000e640008000a00 */
[----:B-1----:R-:W-:-:S04]  /*7860*/  UISETP.NE.U32.AND UP0, UPT, UR4, URZ, UPT ;  /* 0x000000ff0400728c */ /* 0x002fc8000bf05070 */
[----:B------:R-:W-:-:S09]  /*7870*/  UISETP.NE.AND.EX UP0, UPT, UR5, URZ, UPT, UP0 ;  /* 0x000000ff0500728c */ /* 0x000fd2000bf05300 */
[----:B------:R-:W-:Y:S05]  /*7880*/  BRA.U UP0, `(.L_x_108) ;  /* 0x00000001000c7547 */ /* 0x000fea000b800000 */
[----:B------:R-:W-:-:S13]  /*7890*/  FSETP.NEU.AND P0, PT, R49, RZ, PT ;  /* 0x000000ff3100720b */ /* 0x000fda0003f0d000 */
[----:B------:R-:W-:Y:S05]  /*78a0*/  @!P0 EXIT ;  /* 0x000000000000894d */ /* 0x000fea0003800000 */
[----:B------:R-:W-:Y:S05]  /*78b0*/  BRA `(.L_x_107) ;  /* 0x00000000002c7947 */ /* 0x000fea0003800000 */
.L_x_108:
[----:B------:R-:W-:Y:S01]  /*78c0*/  ISETP.NE.AND P0, PT, R111, RZ, PT ;  /* 0x000000ff6f00720c */ /* 0x000fe20003f05270 */
[----:B------:R-:W-:-:S12]  /*78d0*/  BSSY.RECONVERGENT B0, `(.L_x_107) ;  /* 0x0000009000007945 */ /* 0x000fd80003800200 */
[----:B------:R-:W-:Y:S05]  /*78e0*/  @P0 BRA `(.L_x_109) ;  /* 0x0000000000140947 */ /* 0x000fea0003800000 */
[----:B------:R-:W1:Y:S02]  /*78f0*/  LDCU.64 UR4, c[0x0][0x888] ;  /* 0x00011100ff0477ac */ /* 0x000e640008000a00 */
[----:B-1----:R-:W-:-:S04]  /*7900*/  ISETP.NE.U32.AND P0, PT, RZ, UR4, PT ;  /* 0x00000004ff007c0c */ /* 0x002fc8000bf05070 */
[----:B------:R-:W-:-:S13]  /*7910*/  ISETP.NE.AND.EX P0, PT, RZ, UR5, PT, P0 ;  /* 0x00000005ff007c0c */ /* 0x000fda000bf05300 */
[----:B------:R-:W-:Y:S05]  /*7920*/  @!P0 EXIT ;  /* 0x000000000000894d */ /* 0x000fea0003800000 */
[----:B------:R-:W-:Y:S05]  /*7930*/  BRA `(.L_x_110) ;  /* 0x0000000000087947 */ /* 0x000fea0003800000 */
.L_x_109:
[----:B------:R-:W-:-:S13]  /*7940*/  FSETP.NEU.AND P0, PT, R49, RZ, PT ;  /* 0x000000ff3100720b */ /* 0x000fda0003f0d000 */
[----:B------:R-:W-:Y:S05]  /*7950*/  @!P0 EXIT ;  /* 0x000000000000894d */ /* 0x000fea0003800000 */
.L_x_110:
[----:B------:R-:W-:Y:S05]  /*7960*/  BSYNC.RECONVERGENT B0 ;  /* 0x0000000000007941 */ /* 0x000fea0003800200 */
.L_x_107:
[----:B------:R-:W-:Y:S01]  /*7970*/  ULEA UR4, UR53, UR52, 0x3 ;  /* 0x0000003435047291 */ /* 0x000fe2000f8e18ff */
[----:B------:R-:W-:-:S04]  /*7980*/  DEPBAR.LE SB0, 0x0 ;  /* 0x000080000000791a */ /* 0x000fc80000000000 */
[----:B------:R-:W-:-:S04]  /*7990*/  UIADD3 UR4, UPT, UPT, UR4, 0x98, URZ ;  /* 0x0000009804047890 */ /* 0x000fc8000fffe0ff */
[----:B------:R-:W-:-:S09]  /*79a0*/  UPRMT UR4, UR45, 0x654, UR4 ;  /* 0x000006542d047896 */ /* 0x000fd20008000004 */
[----:B------:R-:W-:Y:S01]  /*79b0*/  SYNCS.ARRIVE.TRANS64.RED.A1T0 RZ, [UR4], RZ ;  /* 0x000000ffffff79a7 */ /* 0x000fe20008100404 */
[----:B------:R-:W-:Y:S05]  /*79c0*/  EXIT ;  /* 0x000000000000794d */ /* 0x000fea0003800000 */
.L_x_19:
[----:B------:R-:W-:Y:S07]  /*79d0*/  MOV R2, UR9 ;  /* 0x0000000900027c02 */ /* 0x000fee0008000f00 */
.L_x_111:
[----:B-1----:R1:W2:Y:S02]  /*79e0*/  SYNCS.PHASECHK.TRANS64.TRYWAIT P2, [R2+URZ+0x40], R4 ;  /* 0x00004004020075a7 */ /* 0x0022a400080411ff */
[----:B--2---:R-:W-:Y:S05]  /*79f0*/  @!P2 NANOSLEEP.SYNCS 0x989680 ;  /* 0x009896800000a95d */ /* 0x004fea0003900000 */
[----:B------:R-:W2:Y:S02]  /*7a00*/  @!P2 SYNCS.PHASECHK.TRANS64 P2, [R2+URZ+0x40], R4 ;  /* 0x000040040200a5a7 */ /* 0x000ea400080410ff */
[----:B--2---:R-:W-:Y:S05]  /*7a10*/  @!P2 BRA `(.L_x_111) ;  /* 0xfffffffc00f0a947 */ /* 0x004fea000383ffff */
[----:B------:R-:W-:Y:S05]  /*7a20*/  BRA `(.L_x_18) ;  /* 0xffffff9c00807947 */ /* 0x000fea000383ffff */
.L_x_25:
[----:B------:R-:W-:Y:S07]  /*7a30*/  MOV R2, UR9 ;  /* 0x0000000900027c02 */ /* 0x000fee0008000f00 */
.L_x_112:
[----:B-1----:R1:W2:Y:S02]  /*7a40*/  SYNCS.PHASECHK.TRANS64.TRYWAIT P1, [R2+URZ+0x40], R4 ;  /* 0x00004004020075a7 */ /* 0x0022a400080211ff */
[----:B--2---:R-:W-:Y:S05]  /*7a50*/  @!P1 NANOSLEEP.SYNCS 0x989680 ;  /* 0x009896800000995d */ /* 0x004fea0003900000 */
[----:B------:R-:W2:Y:S02]  /*7a60*/  @!P1 SYNCS.PHASECHK.TRANS64 P1, [R2+URZ+0x40], R4 ;  /* 0x00004004020095a7 */ /* 0x000ea400080210ff */
[----:B--2---:R-:W-:Y:S05]  /*7a70*/  @!P1 BRA `(.L_x_112) ;  /* 0xfffffffc00f09947 */ /* 0x004fea000383ffff */
[----:B------:R-:W-:Y:S05]  /*7a80*/  BRA `(.L_x_24) ;  /* 0xffffffa000e87947 */ /* 0x000fea000383ffff */
.L_x_29:
[----:B-1----:R-:W-:-:S07]  /*7a90*/  MOV R2, UR22 ;  /* 0x0000001600027c02 */ /* 0x002fce0008000f00 */
.L_x_113:
[----:B-1----:R1:W2:Y:S02]  /*7aa0*/  SYNCS.PHASECHK.TRANS64.TRYWAIT P1, [R2+URZ+0xc0], R3 ;  /* 0x0000c003020075a7 */ /* 0x0022a400080211ff */
[----:B--2---:R-:W-:Y:S05]  /*7ab0*/  @!P1 NANOSLEEP.SYNCS 0x989680 ;  /* 0x009896800000995d */ /* 0x004fea0003900000 */
[----:B------:R-:W2:Y:S02]  /*7ac0*/  @!P1 SYNCS.PHASECHK.TRANS64 P1, [R2+URZ+0xc0], R3 ;  /* 0x0000c003020095a7 */ /* 0x000ea400080210ff */
[----:B--2---:R-:W-:Y:S05]  /*7ad0*/  @!P1 BRA `(.L_x_113) ;  /* 0xfffffffc00f09947 */ /* 0x004fea000383ffff */
[----:B------:R-:W-:Y:S05]  /*7ae0*/  BRA `(.L_x_114) ;  /* 0xffffffa400ac7947 */ /* 0x000fea000383ffff */
.L_x_33:
[----:B------:R-:W-:-:S07]  /*7af0*/  MOV R0, UR4 ;  /* 0x0000000400007c02 */ /* 0x000fce0008000f00 */
.L_x_115:
[----:B-1----:R1:W2:Y:S02]  /*7b00*/  SYNCS.PHASECHK.TRANS64.TRYWAIT P0, [R0+URZ], R2 ;  /* 0x00000002000075a7 */ /* 0x0022a400080011ff */
[----:B--2---:R-:W-:Y:S05]  /*7b10*/  @!P0 NANOSLEEP.SYNCS 0x989680 ;  /* 0x009896800000895d */ /* 0x004fea0003900000 */
[----:B------:R-:W2:Y:S02]  /*7b20*/  @!P0 SYNCS.PHASECHK.TRANS64 P0, [R0+URZ], R2 ;  /* 0x00000002000085a7 */ /* 0x000ea400080010ff */
[----:B--2---:R-:W-:Y:S05]  /*7b30*/  @!P0 BRA `(.L_x_115) ;  /* 0xfffffffc00f08947 */ /* 0x004fea000383ffff */
[----:B------:R-:W-:Y:S05]  /*7b40*/  BRA `(.L_x_116) ;  /* 0xffffffac00047947 */ /* 0x000fea000383ffff */
.L_x_34:
[----:B------:R-:W-:-:S07]  /*7b50*/  MOV R0, UR4 ;  /* 0x0000000400007c02 */ /* 0x000fce0008000f00 */
.L_x_117:
[----:B-1----:R1:W2:Y:S02]  /*7b60*/  SYNCS.PHASECHK.TRANS64.TRYWAIT P0, [R0+URZ], R2 ;  /* 0x00000002000075a7 */ /* 0x0022a400080011ff */
[----:B--2---:R-:W-:Y:S05]  /*7b70*/  @!P0 NANOSLEEP.SYNCS 0x989680 ;  /* 0x009896800000895d */ /* 0x004fea0003900000 */
[----:B------:R-:W2:Y:S02]  /*7b80*/  @!P0 SYNCS.PHASECHK.TRANS64 P0, [R0+URZ], R2 ;  /* 0x00000002000085a7 */ /* 0x000ea400080010ff */
[----:B--2---:R-:W-:Y:S05]  /*7b90*/  @!P0 BRA `(.L_x_117) ;  /* 0xfffffffc00f08947 */ /* 0x004fea000383ffff */
[----:B------:R-:W-:Y:S05]  /*7ba0*/  BRA `(.L_x_118) ;  /* 0xffffffac00147947 */ /* 0x000fea000383ffff */
.L_x_35:
[----:B------:R-:W-:-:S07]  /*7bb0*/  MOV R0, UR4 ;  /* 0x0000000400007c02 */ /* 0x000fce0008000f00 */
.L_x_119:
[----:B-1----:R1:W2:Y:S02]  /*7bc0*/  SYNCS.PHASECHK.TRANS64.TRYWAIT P0, [R0+URZ], R2 ;  /* 0x00000002000075a7 */ /* 0x0022a400080011ff */
[----:B--2---:R-:W-:Y:S05]  /*7bd0*/  @!P0 NANOSLEEP.SYNCS 0x989680 ;  /* 0x009896800000895d */ /* 0x004fea0003900000 */
[----:B------:R-:W2:Y:S02]  /*7be0*/  @!P0 SYNCS.PHASECHK.TRANS64 P0, [R0+URZ], R2 ;  /* 0x00000002000085a7 */ /* 0x000ea400080010ff */
[----:B--2---:R-:W-:Y:S05]  /*7bf0*/  @!P0 BRA `(.L_x_119) ;  /* 0xfffffffc00f08947 */ /* 0x004fea000383ffff */
[----:B------:R-:W-:Y:S05]  /*7c00*/  BRA `(.L_x_120) ;  /* 0xffffffac00247947 */ /* 0x000fea000383ffff */
.L_x_36:
[----:B------:R-:W-:-:S07]  /*7c10*/  MOV R0, UR4 ;  /* 0x0000000400007c02 */ /* 0x000fce0008000f00 */
.L_x_121:
[----:B-1----:R1:W2:Y:S02]  /*7c20*/  SYNCS.PHASECHK.TRANS64.TRYWAIT P0, [R0+URZ], R2 ;  /* 0x00000002000075a7 */ /* 0x0022a400080011ff */
[----:B--2---:R-:W-:Y:S05]  /*7c30*/  @!P0 NANOSLEEP.SYNCS 0x989680 ;  /* 0x009896800000895d */ /* 0x004fea0003900000 */
[----:B------:R-:W2:Y:S02]  /*7c40*/  @!P0 SYNCS.PHASECHK.TRANS64 P0, [R0+URZ], R2 ;  /* 0x00000002000085a7 */ /* 0x000ea400080010ff */
[----:B--2---:R-:W-:Y:S05]  /*7c50*/  @!P0 BRA `(.L_x_121) ;  /* 0xfffffffc00f08947 */ /* 0x004fea000383ffff */
[----:B------:R-:W-:Y:S05]  /*7c60*/  BRA `(.L_x_122) ;  /* 0xffffffac00347947 */ /* 0x000fea000383ffff */
.L_x_37:
[----:B------:R-:W-:-:S07]  /*7c70*/  MOV R0, UR4 ;  /* 0x0000000400007c02 */ /* 0x000fce0008000f00 */
.L_x_123:
[----:B-1----:R1:W2:Y:S02]  /*7c80*/  SYNCS.PHASECHK.TRANS64.TRYWAIT P0, [R0+URZ], R2 ;  /* 0x00000002000075a7 */ /* 0x0022a400080011ff */
[----:B--2---:R-:W-:Y:S05]  /*7c90*/  @!P0 NANOSLEEP.SYNCS 0x989680 ;  /* 0x009896800000895d */ /* 0x004fea0003900000 */
[----:B------:R-:W2:Y:S02]  /*7ca0*/  @!P0 SYNCS.PHASECHK.TRANS64 P0, [R0+URZ], R2 ;  /* 0x00000002000085a7 */ /* 0x000ea400080010ff */
[----:B--2---:R-:W-:Y:S05]  /*7cb0*/  @!P0 BRA `(.L_x_123) ;  /* 0xfffffffc00f08947 */ /* 0x004fea000383ffff */
[----:B------:R-:W-:Y:S05]  /*7cc0*/  BRA `(.L_x_124) ;  /* 0xffffffac00447947 */ /* 0x000fea000383ffff */
.L_x_38:
[----:B------:R-:W-:-:S07]  /*7cd0*/  MOV R0, UR4 ;  /* 0x0000000400007c02 */ /* 0x000fce0008000f00 */
.L_x_125:
[----:B-1----:R1:W2:Y:S02]  /*7ce0*/  SYNCS.PHASECHK.TRANS64.TRYWAIT P0, [R0+URZ], R2 ;  /* 0x00000002000075a7 */ /* 0x0022a400080011ff */
[----:B--2---:R-:W-:Y:S05]  /*7cf0*/  @!P0 NANOSLEEP.SYNCS 0x989680 ;  /* 0x009896800000895d */ /* 0x004fea0003900000 */
[----:B------:R-:W2:Y:S02]  /*7d00*/  @!P0 SYNCS.PHASECHK.TRANS64 P0, [R0+URZ], R2 ;  /* 0x00000002000085a7 */ /* 0x000ea400080010ff */
[----:B--2---:R-:W-:Y:S05]  /*7d10*/  @!P0 BRA `(.L_x_125) ;  /* 0xfffffffc00f08947 */ /* 0x004fea000383ffff */
[----:B------:R-:W-:Y:S05]  /*7d20*/  BRA `(.L_x_126) ;  /* 0xffffffac00547947 */ /* 0x000fea000383ffff */
.L_x_39:
[----:B------:R-:W-:-:S07]  /*7d30*/  MOV R0, UR4 ;  /* 0x0000000400007c02 */ /* 0x000fce0008000f00 */
.L_x_127:
[----:B-1----:R1:W2:Y:S02]  /*7d40*/  SYNCS.PHASECHK.TRANS64.TRYWAIT P0, [R0+URZ], R2 ;  /* 0x00000002000075a7 */ /* 0x0022a400080011ff */
[----:B--2---:R-:W-:Y:S05]  /*7d50*/  @!P0 NANOSLEEP.SYNCS 0x989680 ;  /* 0x009896800000895d */ /* 0x004fea0003900000 */
[----:B------:R-:W2:Y:S02]  /*7d60*/  @!P0 SYNCS.PHASECHK.TRANS64 P0, [R0+URZ], R2 ;  /* 0x00000002000085a7 */ /* 0x000ea400080010ff */
[----:B--2---:R-:W-:Y:S05]  /*7d70*/  @!P0 BRA `(.L_x_127) ;  /* 0xfffffffc00f08947 */ /* 0x004fea000383ffff */
[----:B------:R-:W-:Y:S05]  /*7d80*/  BRA `(.L_x_128) ;  /* 0xffffffac00647947 */ /* 0x000fea000383ffff */
.L_x_42:
[----:B------:R-:W-:-:S07]  /*7d90*/  MOV R4, UR45 ;  /* 0x0000002d00047c02 */ /* 0x000fce0008000f00 */
.L_x_129:
[----:B-1----:R1:W2:Y:S02]  /*7da0*/  SYNCS.PHASECHK.TRANS64.TRYWAIT P1, [R4+URZ+0xc8], R6 ;  /* 0x0000c806040075a7 */ /* 0x0022a400080211ff */
[----:B--2---:R-:W-:Y:S05]  /*7db0*/  @!P1 NANOSLEEP.SYNCS 0x989680 ;  /* 0x009896800000995d */ /* 0x004fea0003900000 */
[----:B------:R-:W2:Y:S02]  /*7dc0*/  @!P1 SYNCS.PHASECHK.TRANS64 P1, [R4+URZ+0xc8], R6 ;  /* 0x0000c806040095a7 */ /* 0x000ea400080210ff */
[----:B--2---:R-:W-:Y:S05]  /*7dd0*/  @!P1 BRA `(.L_x_129) ;  /* 0xfffffffc00f09947 */ /* 0x004fea000383ffff */
[----:B------:R-:W-:Y:S05]  /*7de0*/  BRA `(.L_x_130) ;  /* 0xffffffac00cc7947 */ /* 0x000fea000383ffff */
.L_x_43:
[----:B-1----:R-:W-:-:S07]  /*7df0*/  MOV R4, UR45 ;  /* 0x0000002d00047c02 */ /* 0x002fce0008000f00 */
.L_x_131:
[----:B-1----:R1:W2:Y:S02]  /*7e00*/  SYNCS.PHASECHK.TRANS64.TRYWAIT P1, [R4+URZ+0xc0], R5 ;  /* 0x0000c005040075a7 */ /* 0x0022a400080211ff */
[----:B--2---:R-:W-:Y:S05]  /*7e10*/  @!P1 NANOSLEEP.SYNCS 0x989680 ;  /* 0x009896800000995d */ /* 0x004fea0003900000 */
[----:B------:R-:W2:Y:S02]  /*7e20*/  @!P1 SYNCS.PHASECHK.TRANS64 P1, [R4+URZ+0xc0], R5 ;  /* 0x0000c005040095a7 */ /* 0x000ea400080210ff */
[----:B--2---:R-:W-:Y:S05]  /*7e30*/  @!P1 BRA `(.L_x_131) ;  /* 0xfffffffc00f09947 */ /* 0x004fea000383ffff */
[----:B------:R-:W-:Y:S05]  /*7e40*/  BRA `(.L_x_132) ;  /* 0xffffffac00d47947 */ /* 0x000fea000383ffff */
.L_x_51:
[----:B------:R-:W-:-:S07]  /*7e50*/  MOV R0, UR6 ;  /* 0x0000000600007c02 */ /* 0x000fce0008000f00 */
.L_x_133:
[----:B-1----:R1:W2:Y:S02]  /*7e60*/  SYNCS.PHASECHK.TRANS64.TRYWAIT P0, [R0+URZ+0xc0], R4 ;  /* 0x0000c004000075a7 */ /* 0x0022a400080011ff */
[----:B--2---:R-:W-:Y:S05]  /*7e70*/  @!P0 NANOSLEEP.SYNCS 0x989680 ;  /* 0x009896800000895d */ /* 0x004fea0003900000 */
[----:B------:R-:W2:Y:S02]  /*7e80*/  @!P0 SYNCS.PHASECHK.TRANS64 P0, [R0+URZ+0xc0], R4 ;  /* 0x0000c004000085a7 */ /* 0x000ea400080010ff */
[----:B--2---:R-:W-:Y:S05]  /*7e90*/  @!P0 BRA `(.L_x_133) ;  /* 0xfffffffc00f08947 */ /* 0x004fea000383ffff */
[----:B------:R-:W-:Y:S05]  /*7ea0*/  BRA `(.L_x_134) ;  /* 0xffffffb400587947 */ /* 0x000fea000383ffff */
.L_x_52:
[----:B------:R-:W-:-:S07]  /*7eb0*/  MOV R4, UR8 ;  /* 0x0000000800047c02 */ /* 0x000fce0008000f00 */
.L_x_135:
[----:B-1----:R1:W2:Y:S02]  /*7ec0*/  SYNCS.PHASECHK.TRANS64.TRYWAIT P0, [R4+URZ+0xe0], R0 ;  /* 0x0000e000040075a7 */ /* 0x0022a400080011ff */
[----:B--2---:R-:W-:Y:S05]  /*7ed0*/  @!P0 NANOSLEEP.SYNCS 0x989680 ;  /* 0x009896800000895d */ /* 0x004fea0003900000 */
[----:B------:R-:W2:Y:S02]  /*7ee0*/  @!P0 SYNCS.PHASECHK.TRANS64 P0, [R4+URZ+0xe0], R0 ;  /* 0x0000e000040085a7 */ /* 0x000ea400080010ff */
[----:B--2---:R-:W-:Y:S05]  /*7ef0*/  @!P0 BRA `(.L_x_135) ;  /* 0xfffffffc00f08947 */ /* 0x004fea000383ffff */
[----:B------:R-:W-:Y:S05]  /*7f00*/  BRA `(.L_x_136) ;  /* 0xffffffb400747947 */ /* 0x000fea000383ffff */
.L_x_55:
[----:B-1----:R-:W-:Y:S07]  /*7f10*/  MOV R0, UR7 ;  /* 0x0000000700007c02 */ /* 0x002fee0008000f00 */
.L_x_137:
[----:B-1----:R1:W2:Y:S02]  /*7f20*/  SYNCS.PHASECHK.TRANS64.TRYWAIT P0, [R0+URZ], R5 ;  /* 0x00000005000075a7 */ /* 0x0022a400080011ff */
[----:B--2---:R-:W-:Y:S05]  /*7f30*/  @!P0 NANOSLEEP.SYNCS 0x989680 ;  /* 0x009896800000895d */ /* 0x004fea0003900000 */
[----:B------:R-:W2:Y:S02]  /*7f40*/  @!P0 SYNCS.PHASECHK.TRANS64 P0, [R0+URZ], R5 ;  /* 0x00000005000085a7 */ /* 0x000ea400080010ff */
[----:B--2---:R-:W-:Y:S05]  /*7f50*/  @!P0 BRA `(.L_x_137) ;  /* 0xfffffffc00f08947 */ /* 0x004fea000383ffff */
[----:B------:R-:W-:Y:S05]  /*7f60*/  BRA `(.L_x_54) ;  /* 0xffffffb400987947 */ /* 0x000fea000383ffff */
.L_x_58:
[----:B------:R-:W-:-:S07]  /*7f70*/  MOV R0, UR5 ;  /* 0x0000000500007c02 */ /* 0x000fce0008000f00 */
.L_x_138:
[----:B-1----:R1:W3:Y:S02]  /*7f80*/  SYNCS.PHASECHK.TRANS64.TRYWAIT P0, [R0+URZ], R2 ;  /* 0x00000002000075a7 */ /* 0x0022e400080011ff */
[----:B---3--:R-:W-:Y:S05]  /*7f90*/  @!P0 NANOSLEEP.SYNCS 0x989680 ;  /* 0x009896800000895d */ /* 0x008fea0003900000 */
[----:B------:R-:W3:Y:S02]  /*7fa0*/  @!P0 SYNCS.PHASECHK.TRANS64 P0, [R0+URZ], R2 ;  /* 0x00000002000085a7 */ /* 0x000ee400080010ff */
[----:B---3--:R-:W-:Y:S05]  /*7fb0*/  @!P0 BRA `(.L_x_138) ;  /* 0xfffffffc00f08947 */ /* 0x008fea000383ffff */
[----:B------:R-:W-:Y:S05]  /*7fc0*/  BRA `(.L_x_139) ;  /* 0xffffffb8008c7947 */ /* 0x000fea000383ffff */
.L_x_59:
[----:B------:R-:W-:-:S07]  /*7fd0*/  MOV R0, UR7 ;  /* 0x0000000700007c02 */ /* 0x000fce0008000f00 */
.L_x_140:
[----:B-1----:R1:W3:Y:S02]  /*7fe0*/  SYNCS.PHASECHK.TRANS64.TRYWAIT P0, [R0+URZ], R2 ;  /* 0x00000002000075a7 */ /* 0x0022e400080011ff */
[----:B---3--:R-:W-:Y:S05]  /*7ff0*/  @!P0 NANOSLEEP.SYNCS 0x989680 ;  /* 0x009896800000895d */ /* 0x008fea0003900000 */
[----:B------:R-:W3:Y:S02]  /*8000*/  @!P0 SYNCS.PHASECHK.TRANS64 P0, [R0+URZ], R2 ;  /* 0x00000002000085a7 */ /* 0x000ee400080010ff */
[----:B---3--:R-:W-:Y:S05]  /*8010*/  @!P0 BRA `(.L_x_140) ;  /* 0xfffffffc00f08947 */ /* 0x008fea000383ffff */
[----:B------:R-:W-:Y:S05]  /*8020*/  BRA `(.L_x_141) ;  /* 0xffffffb800987947 */ /* 0x000fea000383ffff */
.L_x_64:
[----:B------:R-:W-:Y:S07]  /*8030*/  MOV R0, UR7 ;  /* 0x0000000700007c02 */ /* 0x000fee0008000f00 */
.L_x_142:
[----:B--2---:R2:W3:Y:S02]  /*8040*/  SYNCS.PHASECHK.TRANS64.TRYWAIT P0, [R0+URZ+0xc0], R2 ;  /* 0x0000c002000075a7 */ /* 0x0044e400080011ff */
[----:B---3--:R-:W-:Y:S05]  /*8050*/  @!P0 NANOSLEEP.SYNCS 0x989680 ;  /* 0x009896800000895d */ /* 0x008fea0003900000 */
[----:B------:R-:W3:Y:S02]  /*8060*/  @!P0 SYNCS.PHASECHK.TRANS64 P0, [R0+URZ+0xc0], R2 ;  /* 0x0000c002000085a7 */ /* 0x000ee400080010ff */
[----:B---3--:R-:W-:Y:S05]  /*8070*/  @!P0 BRA `(.L_x_142) ;  /* 0xfffffffc00f08947 */ /* 0x008fea000383ffff */
[----:B------:R-:W-:Y:S05]  /*8080*/  BRA `(.L_x_143) ;  /* 0xffffffbc00a87947 */ /* 0x000fea000383ffff */
.L_x_67:
[----:B------:R-:W-:Y:S07]  /*8090*/  MOV R0, UR7 ;  /* 0x0000000700007c02 */ /* 0x000fee0008000f00 */
.L_x_144:
[----:B--2---:R2:W3:Y:S02]  /*80a0*/  SYNCS.PHASECHK.TRANS64.TRYWAIT P0, [R0+URZ+0xb8], R2 ;  /* 0x0000b802000075a7 */ /* 0x0044e400080011ff */
[----:B---3--:R-:W-:Y:S05]  /*80b0*/  @!P0 NANOSLEEP.SYNCS 0x989680 ;  /* 0x009896800000895d */ /* 0x008fea0003900000 */
[----:B------:R-:W3:Y:S02]  /*80c0*/  @!P0 SYNCS.PHASECHK.TRANS64 P0, [R0+URZ+0xb8], R2 ;  /* 0x0000b802000085a7 */ /* 0x000ee400080010ff */
[----:B---3--:R-:W-:Y:S05]  /*80d0*/  @!P0 BRA `(.L_x_144) ;  /* 0xfffffffc00f08947 */ /* 0x008fea000383ffff */
[----:B------:R-:W-:Y:S05]  /*80e0*/  BRA `(.L_x_66) ;  /* 0xffffffc000807947 */ /* 0x000fea000383ffff */
.L_x_70:
[----:B------:R-:W-:Y:S07]  /*80f0*/  MOV R2, UR17 ;  /* 0x0000001100027c02 */ /* 0x000fee0008000f00 */
.L_x_145:
[----:B-1----:R1:W2:Y:S02]  /*8100*/  SYNCS.PHASECHK.TRANS64.TRYWAIT P0, [R2+URZ+0x98], R0 ;  /* 0x00009800020075a7 */ /* 0x0022a400080011ff */
[----:B--2---:R-:W-:Y:S05]  /*8110*/  @!P0 NANOSLEEP.SYNCS 0x989680 ;  /* 0x009896800000895d */ /* 0x004fea0003900000 */
[----:B------:R-:W2:Y:S02]  /*8120*/  @!P0 SYNCS.PHASECHK.TRANS64 P0, [R2+URZ+0x98], R0 ;  /* 0x00009800020085a7 */ /* 0x000ea400080010ff */
[----:B--2---:R-:W-:Y:S05]  /*8130*/  @!P0 BRA `(.L_x_145) ;  /* 0xfffffffc00f08947 */ /* 0x004fea000383ffff */
[----:B------:R-:W-:Y:S05]  /*8140*/  BRA `(.L_x_146) ;  /* 0xffffffc4003c7947 */ /* 0x000fea000383ffff */
.L_x_71:
[----:B------:R-:W-:Y:S07]  /*8150*/  MOV R0, UR14 ;  /* 0x0000000e00007c02 */ /* 0x000fee0008000f00 */
.L_x_147:
[----:B-1----:R1:W2:Y:S02]  /*8160*/  SYNCS.PHASECHK.TRANS64.TRYWAIT P0, [R0+URZ+0x98], R14 ;  /* 0x0000980e000075a7 */ /* 0x0022a400080011ff */
[----:B--2---:R-:W-:Y:S05]  /*8170*/  @!P0 NANOSLEEP.SYNCS 0x989680 ;  /* 0x009896800000895d */ /* 0x004fea0003900000 */
[----:B------:R-:W2:Y:S02]  /*8180*/  @!P0 SYNCS.PHASECHK.TRANS64 P0, [R0+URZ+0x98], R14 ;  /* 0x0000980e000085a7 */ /* 0x000ea400080010ff */
[----:B--2---:R-:W-:Y:S05]  /*8190*/  @!P0 BRA `(.L_x_147) ;  /* 0xfffffffc00f08947 */ /* 0x004fea000383ffff */
[----:B------:R-:W-:Y:S05]  /*81a0*/  BRA `(.L_x_148) ;  /* 0xffffffc400d47947 */ /* 0x000fea000383ffff */
.L_x_73:
[----:B------:R-:W-:-:S07]  /*81b0*/  MOV R0, UR4 ;  /* 0x0000000400007c02 */ /* 0x000fce0008000f00 */
.L_x_149:
[----:B-1----:R1:W3:Y:S02]  /*81c0*/  SYNCS.PHASECHK.TRANS64.TRYWAIT P0, [R0+URZ], R2 ;  /* 0x00000002000075a7 */ /* 0x0022e400080011ff */
[----:B---3--:R-:W-:Y:S05]  /*81d0*/  @!P0 NANOSLEEP.SYNCS 0x989680 ;  /* 0x009896800000895d */ /* 0x008fea0003900000 */
[----:B------:R-:W3:Y:S02]  /*81e0*/  @!P0 SYNCS.PHASECHK.TRANS64 P0, [R0+URZ], R2 ;  /* 0x00000002000085a7 */ /* 0x000ee400080010ff */
[----:B---3--:R-:W-:Y:S05]  /*81f0*/  @!P0 BRA `(.L_x_149) ;  /* 0xfffffffc00f08947 */ /* 0x008fea000383ffff */
[----:B------:R-:W-:Y:S05]  /*8200*/  BRA `(.L_x_150) ;  /* 0xffffffc8004c7947 */ /* 0x000fea000383ffff */
.L_x_74:
[----:B-1----:R1:W3:Y:S02]  /*8210*/  SYNCS.PHASECHK.TRANS64.TRYWAIT P0, [R2+URZ], R3 ;  /* 0x00000003020075a7 */ /* 0x0022e400080011ff */
[----:B---3--:R-:W-:Y:S05]  /*8220*/  @!P0 NANOSLEEP.SYNCS 0x989680 ;  /* 0x009896800000895d */ /* 0x008fea0003900000 */
[----:B------:R-:W3:Y:S02]  /*8230*/  @!P0 SYNCS.PHASECHK.TRANS64 P0, [R2+URZ], R3 ;  /* 0x00000003020085a7 */ /* 0x000ee400080010ff */
[----:B---3--:R-:W-:Y:S05]  /*8240*/  @!P0 BRA `(.L_x_74) ;  /* 0xfffffffc00f08947 */ /* 0x008fea000383ffff */
[----:B------:R-:W-:Y:S05]  /*8250*/  BRA `(.L_x_151) ;  /* 0xffffffc800787947 */ /* 0x000fea000383ffff */
.L_x_76:
[----:B------:R-:W-:Y:S07]  /*8260*/  MOV R0, UR52 ;  /* 0x0000003400007c02 */ /* 0x000fee0008000f00 */
.L_x_152:
[----:B-1----:R1:W2:Y:S02]  /*8270*/  SYNCS.PHASECHK.TRANS64.TRYWAIT P0, [R0+URZ+0xc0], R2 ;  /* 0x0000c002000075a7 */ /* 0x0022a400080011ff */
[----:B--2---:R-:W-:Y:S05]  /*8280*/  @!P0 NANOSLEEP.SYNCS 0x989680 ;  /* 0x009896800000895d */ /* 0x004fea0003900000 */
[----:B------:R-:W2:Y:S02]  /*8290*/  @!P0 SYNCS.PHASECHK.TRANS64 P0, [R0+URZ+0xc0], R2 ;  /* 0x0000c002000085a7 */ /* 0x000ea400080010ff */
[----:B--2---:R-:W-:Y:S05]  /*82a0*/  @!P0 BRA `(.L_x_152) ;  /* 0xfffffffc00f08947 */ /* 0x004fea000383ffff */
[----:B------:R-:W-:Y:S05]  /*82b0*/  BRA `(.L_x_153) ;  /* 0xffffffcc00507947 */ /* 0x000fea000383ffff */
.L_x_86:
[----:B-1----:R1:W2:Y:S02]  /*82c0*/  SYNCS.PHASECHK.TRANS64.TRYWAIT P1, [R0+URZ+0x80], R3 ;  /* 0x00008003000075a7 */ /* 0x0022a400080211ff */
[----:B--2---:R-:W-:Y:S05]  /*82d0*/  @!P1 NANOSLEEP.SYNCS 0x989680 ;  /* 0x009896800000995d */ /* 0x004fea0003900000 */
[----:B------:R-:W2:Y:S02]  /*82e0*/  @!P1 SYNCS.PHASECHK.TRANS64 P1, [R0+URZ+0x80], R3 ;  /* 0x00008003000095a7 */ /* 0x000ea400080210ff */
[----:B--2---:R-:W-:Y:S05]  /*82f0*/  @!P1 BRA `(.L_x_86) ;  /* 0xfffffffc00f09947 */ /* 0x004fea000383ffff */
[----:B------:R-:W-:Y:S05]  /*8300*/  BRA `(.L_x_85) ;  /* 0xffffffd800887947 */ /* 0x000fea000383ffff */
.L_x_88:
[----:B-1----:R1:W4:Y:S02]  /*8310*/  SYNCS.PHASECHK.TRANS64.TRYWAIT P0, [R65+URZ+0xd0], R2 ;  /* 0x0000d002410075a7 */ /* 0x00232400080011ff */
[----:B----4-:R-:W-:Y:S05]  /*8320*/  @!P0 NANOSLEEP.SYNCS 0x989680 ;  /* 0x009896800000895d */ /* 0x010fea0003900000 */
[----:B------:R-:W4:Y:S02]  /*8330*/  @!P0 SYNCS.PHASECHK.TRANS64 P0, [R65+URZ+0xd0], R2 ;  /* 0x0000d002410085a7 */ /* 0x000f2400080010ff */
[----:B----4-:R-:W-:Y:S05]  /*8340*/  @!P0 BRA `(.L_x_88) ;  /* 0xfffffffc00f08947 */ /* 0x010fea000383ffff */
[----:B------:R-:W-:Y:S05]  /*8350*/  BRA `(.L_x_87) ;  /* 0xffffffd800c07947 */ /* 0x000fea000383ffff */
.L_x_99:
[----:B--2---:R2:W3:Y:S02]  /*8360*/  SYNCS.PHASECHK.TRANS64.TRYWAIT P0, [R3+URZ+0x80], R66 ;  /* 0x00008042030075a7 */ /* 0x0044e400080011ff */
[----:B---3--:R-:W-:Y:S05]  /*8370*/  @!P0 NANOSLEEP.SYNCS 0x989680 ;  /* 0x009896800000895d */ /* 0x008fea0003900000 */
[----:B------:R-:W3:Y:S02]  /*8380*/  @!P0 SYNCS.PHASECHK.TRANS64 P0, [R3+URZ+0x80], R66 ;  /* 0x00008042030085a7 */ /* 0x000ee400080010ff */
[----:B---3--:R-:W-:Y:S05]  /*8390*/  @!P0 BRA `(.L_x_99) ;  /* 0xfffffffc00f08947 */ /* 0x008fea000383ffff */
[----:B------:R-:W-:Y:S05]  /*83a0*/  BRA `(.L_x_98) ;  /* 0xffffffe400bc7947 */ /* 0x000fea000383ffff */
        .weak           $__internal_0_$__cuda_sm10x_tcgen05_guardrail_trap_col_being_dealloced_not_returned_by_alloc
        .type           $__internal_0_$__cuda_sm10x_tcgen05_guardrail_trap_col_being_dealloced_not_returned_by_alloc,@function
        .size           $__internal_0_$__cuda_sm10x_tcgen05_guardrail_trap_col_being_dealloced_not_returned_by_alloc,($__internal_1_$__cuda_sm10x_tcgen05_guardrail_trap_phase_invalid_during_alloc - $__internal_0_$__cuda_sm10x_tcgen05_guardrail_trap_col_being_dealloced_not_returned_by_alloc)
$__internal_0_$__cuda_sm10x_tcgen05_guardrail_trap_col_being_dealloced_not_returned_by_alloc:
[----:B------:R-:W-:Y:S05]  /*83b0*/  BPT.TRAP 0x1 ;  /* 0x000000040000795c */ /* 0x000fea0000300000 */
[----:B------:R-:W-:-:S04]  /*83c0*/  MOV R3, 0x0 ;  /* 0x0000000000037802 */ /* 0x000fc80000000f00 */
[----:B------:R-:W-:Y:S05]  /*83d0*/  RET.REL.NODEC R2 `(_ZN7cutlass13device_kernelINS_4conv6kernel13ConvUniversalINS1_16ConvProblemShapeILNS1_8OperatorE0ELi2EEENS1_10collective14CollectiveConvINS1_47MainloopSm100TmaUmmaWarpSpecializedImplicitGemmILS5_0ELi8ELi2ELi1ELi2EN4cute5tupleIJNSA_1CILi1EEESD_SD_EEEEENSB_IJNSC_ILi128EEENSC_ILi64EEENSB_IJSH_EEEEEENS_10bfloat16_tESK_NSA_8TiledMMAINSA_8MMA_AtomIJNSA_20SM100_MMA_F16BF16_SSISK_SK_fLi128ELi64ELNSA_4UMMA5MajorE0ELSP_0ELNSO_7ScaleInE0ELSQ_0EEEEEENSA_6LayoutISE_NSB_IJNSC_ILi0EEESU_SU_EEEEENSB_IJNSA_10UnderscoreESX_SX_EEEEENS7_6detail27Sm100ImplicitGemmTileTraitsINSA_20SM90_TMA_LOAD_IM2COLENSA_14ComposedLayoutINSA_7SwizzleILi3ELi4ELi3EEENSA_18smem_ptr_flag_bitsILi16EEENST_INSB_IJNSC_ILi8EEESH_EEENSB_IJSH_SD_EEEEEEEvEENS11_INSA_13SM90_TMA_LOADES1C_vEEEENS_8epilogue10collective18CollectiveEpilogueINS1H_23Sm100TmaWarpSpecializedILi3ELi2ELi32ELb1ELb0EEEJSJ_NSB_IJNST_ISG_SD_EENST_INSC_ILi32EEESD_EEEEESK_NSB_IJNSB_IJlllEEESD_SU_EEESK_S1R_NS1H_6fusion15FusionCallbacksIS1L_NS1S_17LinearCombinationISK_fSK_fLNS_15FloatRoundStyleE2EEESJ_S1P_JEEENSA_5SM1004TMEM4LOAD26SM100_TMEM_LOAD_32dp32b32xES12_NS13_INS14_ILi2ELi4ELi3EEES17_NST_INSB_IJS18_S1N_EEENSB_IJS1N_SD_EEEEEEENSA_39AutoVectorizingCopyWithAssumedAlignmentILi128EEENSA_21SM90_TMA_STORE_IM2COLES26_S28_S28_EEEvvEEEEvNT_6ParamsE) ;  /* 0xffffff7c02087950 */ /* 0x000fea0003c3ffff */
        .weak           $__internal_1_$__cuda_sm10x_tcgen05_guardrail_trap_phase_invalid_during_alloc
        .type           $__internal_1_$__cuda_sm10x_tcgen05_guardrail_trap_phase_invalid_during_alloc,@function
        .size           $__internal_1_$__cuda_sm10x_tcgen05_guardrail_trap_phase_invalid_during_alloc,($__internal_2_$__cuda_sm10x_tcgen05_guardrail_trap_unallocated_columns_being_dealloced - $__internal_1_$__cuda_sm10x_tcgen05_guardrail_trap_phase_invalid_during_alloc)
$__internal_1_$__cuda_sm10x_tcgen05_guardrail_trap_phase_invalid_during_alloc:
[----:B------:R-:W-:Y:S05]  /*83e0*/  BPT.TRAP 0x1 ;  /* 0x000000040000795c */ /* 0x000fea0000300000 */
[----:B------:R-:W-:-:S04]  /*83f0*/  HFMA2 R3, -RZ, RZ, 0, 0 ;  /* 0x00000000ff037431 */ /* 0x000fc800000001ff */
[----:B------:R-:W-:Y:S05]  /*8400*/  RET.REL.NODEC R2 `(_ZN7cutlass13device_kernelINS_4conv6kernel13ConvUniversalINS1_16ConvProblemShapeILNS1_8OperatorE0ELi2EEENS1_10collective14CollectiveConvINS1_47MainloopSm100TmaUmmaWarpSpecializedImplicitGemmILS5_0ELi8ELi2ELi1ELi2EN4cute5tupleIJNSA_1CILi1EEESD_SD_EEEEENSB_IJNSC_ILi128EEENSC_ILi64EEENSB_IJSH_EEEEEENS_10bfloat16_tESK_NSA_8TiledMMAINSA_8MMA_AtomIJNSA_20SM100_MMA_F16BF16_SSISK_SK_fLi128ELi64ELNSA_4UMMA5MajorE0ELSP_0ELNSO_7ScaleInE0ELSQ_0EEEEEENSA_6LayoutISE_NSB_IJNSC_ILi0EEESU_SU_EEEEENSB_IJNSA_10UnderscoreESX_SX_EEEEENS7_6detail27Sm100ImplicitGemmTileTraitsINSA_20SM90_TMA_LOAD_IM2COLENSA_14ComposedLayoutINSA_7SwizzleILi3ELi4ELi3EEENSA_18smem_ptr_flag_bitsILi16EEENST_INSB_IJNSC_ILi8EEESH_EEENSB_IJSH_SD_EEEEEEEvEENS11_INSA_13SM90_TMA_LOADES1C_vEEEENS_8epilogue10collective18CollectiveEpilogueINS1H_23Sm100TmaWarpSpecializedILi3ELi2ELi32ELb1ELb0EEEJSJ_NSB_IJNST_ISG_SD_EENST_INSC_ILi32EEESD_EEEEESK_NSB_IJNSB_IJlllEEESD_SU_EEESK_S1R_NS1H_6fusion15FusionCallbacksIS1L_NS1S_17LinearCombinationISK_fSK_fLNS_15FloatRoundStyleE2EEESJ_S1P_JEEENSA_5SM1004TMEM4LOAD26SM100_TMEM_LOAD_32dp32b32xES12_NS13_INS14_ILi2ELi4ELi3EEES17_NST_INSB_IJS18_S1N_EEENSB_IJS1N_SD_EEEEEEENSA_39AutoVectorizingCopyWithAssumedAlignmentILi128EEENSA_21SM90_TMA_STORE_IM2COLES26_S28_S28_EEEvvEEEEvNT_6ParamsE) ;  /* 0xffffff7802fc7950 */ /* 0x000fea0003c3ffff */
        .weak           $__internal_2_$__cuda_sm10x_tcgen05_guardrail_trap_unallocated_columns_being_dealloced
        .type           $__internal_2_$__cuda_sm10x_tcgen05_guardrail_trap_unallocated_columns_being_dealloced,@function
        .size           $__internal_2_$__cuda_sm10x_tcgen05_guardrail_trap_unallocated_columns_being_dealloced,(.L_x_155 - $__internal_2_$__cuda_sm10x_tcgen05_guardrail_trap_unallocated_columns_being_dealloced)
$__internal_2_$__cuda_sm10x_tcgen05_guardrail_trap_unallocated_columns_being_dealloced:
[----:B------:R-:W-:Y:S05]  /*8410*/  BPT.TRAP 0x1 ;  /* 0x000000040000795c */ /* 0x000fea0000300000 */
[----:B------:R-:W-:-:S04]  /*8420*/  MOV R3, 0x0 ;  /* 0x0000000000037802 */ /* 0x000fc80000000f00 */
[----:B------:R-:W-:Y:S05]  /*8430*/  RET.REL.NODEC R2 `(_ZN7cutlass13device_kernelINS_4conv6kernel13ConvUniversalINS1_16ConvProblemShapeILNS1_8OperatorE0ELi2EEENS1_10collective14CollectiveConvINS1_47MainloopSm100TmaUmmaWarpSpecializedImplicitGemmILS5_0ELi8ELi2ELi1ELi2EN4cute5tupleIJNSA_1CILi1EEESD_SD_EEEEENSB_IJNSC_ILi128EEENSC_ILi64EEENSB_IJSH_EEEEEENS_10bfloat16_tESK_NSA_8TiledMMAINSA_8MMA_AtomIJNSA_20SM100_MMA_F16BF16_SSISK_SK_fLi128ELi64ELNSA_4UMMA5MajorE0ELSP_0ELNSO_7ScaleInE0ELSQ_0EEEEEENSA_6LayoutISE_NSB_IJNSC_ILi0EEESU_SU_EEEEENSB_IJNSA_10UnderscoreESX_SX_EEEEENS7_6detail27Sm100ImplicitGemmTileTraitsINSA_20SM90_TMA_LOAD_IM2COLENSA_14ComposedLayoutINSA_7SwizzleILi3ELi4ELi3EEENSA_18smem_ptr_flag_bitsILi16EEENST_INSB_IJNSC_ILi8EEESH_EEENSB_IJSH_SD_EEEEEEEvEENS11_INSA_13SM90_TMA_LOADES1C_vEEEENS_8epilogue10collective18CollectiveEpilogueINS1H_23Sm100TmaWarpSpecializedILi3ELi2ELi32ELb1ELb0EEEJSJ_NSB_IJNST_ISG_SD_EENST_INSC_ILi32EEESD_EEEEESK_NSB_IJNSB_IJlllEEESD_SU_EEESK_S1R_NS1H_6fusion15FusionCallbacksIS1L_NS1S_17LinearCombinationISK_fSK_fLNS_15FloatRoundStyleE2EEESJ_S1P_JEEENSA_5SM1004TMEM4LOAD26SM100_TMEM_LOAD_32dp32b32xES12_NS13_INS14_ILi2ELi4ELi3EEES17_NST_INSB_IJS18_S1N_EEENSB_IJS1N_SD_EEEEEEENSA_39AutoVectorizingCopyWithAssumedAlignmentILi128EEENSA_21SM90_TMA_STORE_IM2COLES26_S28_S28_EEEvvEEEEvNT_6ParamsE) ;  /* 0xffffff7802f07950 */ /* 0x000fea0003c3ffff */
.L_x_154:
[----:B------:R-:W-:-:S00]  /*8440*/  BRA `(.L_x_154) ;  /* 0xfffffffc00fc7947 */ /* 0x000fc0000383ffff */
[----:B------:R-:W-:-:S00]  /*8450*/  NOP ;  /* 0x0000000000007918 */ /* 0x000fc00000000000 */
        /* <DEDUP_REMOVED lines=10> */
.L_x_155:


//--------------------- .nv.global.init           --------------------------
	.section	.nv.global.init,"aw",@progbits
.nv.global.init:
	.type		$str$29,@object
	.size		$str$29,($str$30 - $str$29)
$str$29:
        /*0000*/ 	.byte	0x28, 0x61, 0x64, 0x64, 0x72, 0x65, 0x73, 0x73, 0x20, 0x26, 0x20, 0x6d, 0x61, 0x73, 0x6b, 0x29
        /*0010*/ 	.byte	0x20, 0x3d, 0x3d, 0x20, 0x30, 0x00
	.type		$str$30,@object
	.size		$str$30,($str$28 - $str$30)
$str$30:
        /*0016*/ 	.byte	0x2f, 0x74, 0x6d, 0x70, 0x2f, 0x63, 0x75, 0x74, 0x6c, 0x61, 0x73, 0x73, 0x5f, 0x73, 0x77, 0x65
        /*0026*/ 	.byte	0x65, 0x70, 0x5f, 0x73, 0x72, 0x63, 0x2f, 0x69, 0x6e, 0x63, 0x6c, 0x75, 0x64, 0x65, 0x2f, 0x63
        /*0036*/ 	.byte	0x75, 0x74, 0x65, 0x2f, 0x70, 0x6f, 0x69, 0x6e, 0x74, 0x65, 0x72, 0x5f, 0x66, 0x6c, 0x61, 0x67
        /*0046*/ 	.byte	0x67, 0x65, 0x64, 0x2e, 0x68, 0x70, 0x70, 0x00
	.type		$str$28,@object
	.size		$str$28,($str$27 - $str$28)
$str$28:
        /*004e*/ 	.byte	0x2f, 0x74, 0x6d, 0x70, 0x2f, 0x63, 0x75, 0x74, 0x6c, 0x61, 0x73, 0x73, 0x5f, 0x73, 0x77, 0x65
        /*005e*/ 	.byte	0x65, 0x70, 0x5f, 0x73, 0x72, 0x63, 0x2f, 0x69, 0x6e, 0x63, 0x6c, 0x75, 0x64, 0x65, 0x2f, 0x63
        /*006e*/ 	.byte	0x75, 0x74, 0x65, 0x2f, 0x61, 0x74, 0x6f, 0x6d, 0x2f, 0x63, 0x6f, 0x70, 0x79, 0x5f, 0x74, 0x72
        /*007e*/ 	.byte	0x61, 0x69, 0x74, 0x73, 0x5f, 0x73, 0x6d, 0x31, 0x30, 0x30, 0x2e, 0x68, 0x70, 0x70, 0x00
	.type		$str$27,@object
	.size		$str$27,(__unnamed_1 - $str$27)
$str$27:
        /*008d*/ 	.byte	0x28, 0x28, 0x75, 0x69, 0x6e, 0x74, 0x33, 0x32, 0x5f, 0x74, 0x28, 0x74, 0x68, 0x72, 0x65, 0x61
        /*009d*/ 	.byte	0x64, 0x49, 0x64, 0x78, 0x2e, 0x78, 0x29, 0x20, 0x2f, 0x20, 0x33, 0x32, 0x29, 0x20, 0x25, 0x20
        /*00ad*/ 	.byte	0x34, 0x29, 0x20, 0x3d, 0x3d, 0x20, 0x28, 0x28, 0x28, 0x74, 0x6d, 0x65, 0x6d, 0x5f, 0x61, 0x64
        /*00bd*/ 	.byte	0x64, 0x72, 0x20, 0x3e, 0x3e, 0x20, 0x31, 0x36, 0x29, 0x20, 0x2f, 0x20, 0x33, 0x32, 0x29, 0x20
        /*00cd*/ 	.byte	0x25, 0x20, 0x34, 0x29, 0x00
	.type		__unnamed_1,@object
	.size		__unnamed_1,(__unnamed_2 - __unnamed_1)
__unnamed_1:
        /*00d2*/ 	.byte	0x61, 0x75, 0x74, 0x6f, 0x20, 0x63, 0x75, 0x74, 0x65, 0x3a, 0x3a, 0x61, 0x73, 0x5f, 0x70, 0x6f
        /* <DEDUP_REMOVED lines=24> */
        /*0262*/ 	.byte	0x34, 0x30, 0x39, 0x36, 0x3e, 0x3e, 0x3e, 0x3e, 0x5d, 0x00
	.type		__unnamed_2,@object
	.size		__unnamed_2,(.L_2 - __unnamed_2)
__unnamed_2:
        /* <DEDUP_REMOVED lines=42> */
        /*050c*/ 	.byte	0x3e, 0x3e, 0x5d, 0x00
.L_2:


//--------------------- .nv.shared._ZN7cutlass13device_kernelINS_4conv6kernel13ConvUniversalINS1_16ConvProblemShapeILNS1_8OperatorE0ELi2EEENS1_10collective14CollectiveConvINS1_47MainloopSm100TmaUmmaWarpSpecializedImplicitGemmILS5_0ELi8ELi2ELi1ELi2EN4cute5tupleIJNSA_1CILi1EEESD_SD_EEEEENSB_IJNSC_ILi128EEENSC_ILi64EEENSB_IJSH_EEEEEENS_10bfloat16_tESK_NSA_8TiledMMAINSA_8MMA_AtomIJNSA_20SM100_MMA_F16BF16_SSISK_SK_fLi128ELi64ELNSA_4UMMA5MajorE0ELSP_0ELNSO_7ScaleInE0ELSQ_0EEEEEENSA_6LayoutISE_NSB_IJNSC_ILi0EEESU_SU_EEEEENSB_IJNSA_10UnderscoreESX_SX_EEEEENS7_6detail27Sm100ImplicitGemmTileTraitsINSA_20SM90_TMA_LOAD_IM2COLENSA_14ComposedLayoutINSA_7SwizzleILi3ELi4ELi3EEENSA_18smem_ptr_flag_bitsILi16EEENST_INSB_IJNSC_ILi8EEESH_EEENSB_IJSH_SD_EEEEEEEvEENS11_INSA_13SM90_TMA_LOADES1C_vEEEENS_8epilogue10collective18CollectiveEpilogueINS1H_23Sm100TmaWarpSpecializedILi3ELi2ELi32ELb1ELb0EEEJSJ_NSB_IJNST_ISG_SD_EENST_INSC_ILi32EEESD_EEEEESK_NSB_IJNSB_IJlllEEESD_SU_EEESK_S1R_NS1H_6fusion15FusionCallbacksIS1L_NS1S_17LinearCombinationISK_fSK_fLNS_15FloatRoundStyleE2EEESJ_S1P_JEEENSA_5SM1004TMEM4LOAD26SM100_TMEM_LOAD_32dp32b32xES12_NS13_INS14_ILi2ELi4ELi3EEES17_NST_INSB_IJS18_S1N_EEENSB_IJS1N_SD_EEEEEEENSA_39AutoVectorizingCopyWithAssumedAlignmentILi128EEENSA_21SM90_TMA_STORE_IM2COLES26_S28_S28_EEEvvEEEEvNT_6ParamsE --------------------------
	.section	.nv.shared._ZN7cutlass13device_kernelINS_4conv6kernel13ConvUniversalINS1_16ConvProblemShapeILNS1_8OperatorE0ELi2EEENS1_10collective14CollectiveConvINS1_47MainloopSm100TmaUmmaWarpSpecializedImplicitGemmILS5_0ELi8ELi2ELi1ELi2EN4cute5tupleIJNSA_1CILi1EEESD_SD_EEEEENSB_IJNSC_ILi128EEENSC_ILi64EEENSB_IJSH_EEEEEENS_10bfloat16_tESK_NSA_8TiledMMAINSA_8MMA_AtomIJNSA_20SM100_MMA_F16BF16_SSISK_SK_fLi128ELi64ELNSA_4UMMA5MajorE0ELSP_0ELNSO_7ScaleInE0ELSQ_0EEEEEENSA_6LayoutISE_NSB_IJNSC_ILi0EEESU_SU_EEEEENSB_IJNSA_10UnderscoreESX_SX_EEEEENS7_6detail27Sm100ImplicitGemmTileTraitsINSA_20SM90_TMA_LOAD_IM2COLENSA_14ComposedLayoutINSA_7SwizzleILi3ELi4ELi3EEENSA_18smem_ptr_flag_bitsILi16EEENST_INSB_IJNSC_ILi8EEESH_EEENSB_IJSH_SD_EEEEEEEvEENS11_INSA_13SM90_TMA_LOADES1C_vEEEENS_8epilogue10collective18CollectiveEpilogueINS1H_23Sm100TmaWarpSpecializedILi3ELi2ELi32ELb1ELb0EEEJSJ_NSB_IJNST_ISG_SD_EENST_INSC_ILi32EEESD_EEEEESK_NSB_IJNSB_IJlllEEESD_SU_EEESK_S1R_NS1H_6fusion15FusionCallbacksIS1L_NS1S_17LinearCombinationISK_fSK_fLNS_15FloatRoundStyleE2EEESJ_S1P_JEEENSA_5SM1004TMEM4LOAD26SM100_TMEM_LOAD_32dp32b32xES12_NS13_INS14_ILi2ELi4ELi3EEES17_NST_INSB_IJS18_S1N_EEENSB_IJS1N_SD_EEEEEEENSA_39AutoVectorizingCopyWithAssumedAlignmentILi128EEENSA_21SM90_TMA_STORE_IM2COLES26_S28_S28_EEEvvEEEEvNT_6ParamsE,"aw",@nobits
	.sectionflags	@""
	.align	16
	.zero		1024


//--------------------- .nv.shared.reserved.0     --------------------------
	.section	.nv.shared.reserved.0,"aw",@nobits
	.weak		__nv_reservedSMEM_offset_0_alias
	.size		__nv_reservedSMEM_offset_0_alias, 0, 64
	.other		__nv_reservedSMEM_offset_0_alias,@"STO_CUDA_RESERVED_SHARED STV_DEFAULT"
__nv_reservedSMEM_offset_0_alias:
	.zero		0
.nv.shared.reserved.0:
	.zero		64
	.weak		__nv_reservedSMEM_tcgen05_partition
	.type		__nv_reservedSMEM_tcgen05_partition,@object
	.size		__nv_reservedSMEM_tcgen05_partition,(.L_0 - __nv_reservedSMEM_tcgen05_partition)
__nv_reservedSMEM_tcgen05_partition:
	.zero		32
.L_0:


//--------------------- .nv.global                --------------------------
	.section	.nv.global,"aw",@nobits
.nv.global:
	.type		_ZN39_INTERNAL_efee74e0_4_k_cu_540a4c66_31064cute1_E,@object
	.size		_ZN39_INTERNAL_efee74e0_4_k_cu_540a4c66_31064cute1_E,(_ZN39_INTERNAL_efee74e0_4_k_cu_540a4c66_31064cuda3std3__45__cpo6cbeginE - _ZN39_INTERNAL_efee74e0_4_k_cu_540a4c66_31064cute1_E)
_ZN39_INTERNAL_efee74e0_4_k_cu_540a4c66_31064cute1_E:
	.zero		1
	.type		_ZN39_INTERNAL_efee74e0_4_k_cu_540a4c66_31064cuda3std3__45__cpo6cbeginE,@object
	.size		_ZN39_INTERNAL_efee74e0_4_k_cu_540a4c66_31064cuda3std3__45__cpo6cbeginE,(_ZN39_INTERNAL_efee74e0_4_k_cu_540a4c66_31064cuda3std3__48in_placeE - _ZN39_INTERNAL_efee74e0_4_k_cu_540a4c66_31064cuda3std3__45__cpo6cbeginE)
_ZN39_INTERNAL_efee74e0_4_k_cu_540a4c66_31064cuda3std3__45__cpo6cbeginE:
	.zero		1
	.type		_ZN39_INTERNAL_efee74e0_4_k_cu_540a4c66_31064cuda3std3__48in_placeE,@object
	.size		_ZN39_INTERNAL_efee74e0_4_k_cu_540a4c66_31064cuda3std3__48in_placeE,(_ZN39_INTERNAL_efee74e0_4_k_cu_540a4c66_31064cuda3std6ranges3__45__cpo9iter_moveE - _ZN39_INTERNAL_efee74e0_4_k_cu_540a4c66_31064cuda3std3__48in_placeE)
_ZN39_INTERNAL_efee74e0_4_k_cu_540a4c66_31064cuda3std3__48in_placeE:
	.zero		1
	.type		_ZN39_INTERNAL_efee74e0_4_k_cu_540a4c66_31064cuda3std6ranges3__45__cpo9iter_moveE,@object
	.size		_ZN39_INTERNAL_efee74e0_4_k_cu_540a4c66_31064cuda3std6ranges3__45__cpo9iter_moveE,(_ZN39_INTERNAL_efee74e0_4_k_cu_540a4c66_31064cuda3std3__45__cpo5beginE - _ZN39_INTERNAL_efee74e0_4_k_cu_540a4c66_31064cuda3std6ranges3__45__cpo9iter_moveE)
_ZN39_INTERNAL_efee74e0_4_k_cu_540a4c66_31064cuda3std6ranges3__45__cpo9iter_moveE:
	.zero		1
	.type		_ZN39_INTERNAL_efee74e0_4_k_cu_540a4c66_31064cuda3std3__45__cpo5beginE,@object
	.size		_ZN39_INTERNAL_efee74e0_4_k_cu_540a4c66_31064cuda3std3__45__cpo5beginE,(_ZN39_INTERNAL_efee74e0_4_k_cu_540a4c66_31064cuda3std3__441_GLOBAL__N__efee74e0_4_k_cu_540a4c66_31066ignoreE - _ZN39_INTERNAL_efee74e0_4_k_cu_540a4c66_31064cuda3std3__45__cpo5beginE)
_ZN39_INTERNAL_efee74e0_4_k_cu_540a4c66_31064cuda3std3__45__cpo5beginE:
	.zero		1
	.type		_ZN39_INTERNAL_efee74e0_4_k_cu_540a4c66_31064cuda3std3__441_GLOBAL__N__efee74e0_4_k_cu_540a4c66_31066ignoreE,@object
	.size		_ZN39_INTERNAL_efee74e0_4_k_cu_540a4c66_31064cuda3std3__441_GLOBAL__N__efee74e0_4_k_cu_540a4c66_31066ignoreE,(_ZN39_INTERNAL_efee74e0_4_k_cu_540a4c66_31064cute7productE - _ZN39_INTERNAL_efee74e0_4_k_cu_540a4c66_31064cuda3std3__441_GLOBAL__N__efee74e0_4_k_cu_540a4c66_31066ignoreE)
_ZN39_INTERNAL_efee74e0_4_k_cu_540a4c66_31064cuda3std3__441_GLOBAL__N__efee74e0_4_k_cu_540a4c66_31066ignoreE:
	.zero		1
	.type		_ZN39_INTERNAL_efee74e0_4_k_cu_540a4c66_31064cute7productE,@object
	.size		_ZN39_INTERNAL_efee74e0_4_k_cu_540a4c66_31064cute7productE,(_ZN39_INTERNAL_efee74e0_4_k_cu_540a4c66_31064cuda3std3__45__cpo3endE - _ZN39_INTERNAL_efee74e0_4_k_cu_540a4c66_31064cute7productE)
_ZN39_INTERNAL_efee74e0_4_k_cu_540a4c66_31064cute7productE:
	.zero		1
	.type		_ZN39_INTERNAL_efee74e0_4_k_cu_540a4c66_31064cuda3std3__45__cpo3endE,@object
	.size		_ZN39_INTERNAL_efee74e0_4_k_cu_540a4c66_31064cuda3std3__45__cpo3endE,(_ZN39_INTERNAL_efee74e0_4_k_cu_540a4c66_31064cuda3std3__419piecewise_constructE - _ZN39_INTERNAL_efee74e0_4_k_cu_540a4c66_31064cuda3std3__45__cpo3endE)
_ZN39_INTERNAL_efee74e0_4_k_cu_540a4c66_31064cuda3std3__45__cpo3endE:
	.zero		1
	.type		_ZN39_INTERNAL_efee74e0_4_k_cu_540a4c66_31064cuda3std3__419piecewise_constructE,@object
	.size		_ZN39_INTERNAL_efee74e0_4_k_cu_540a4c66_31064cuda3std3__419piecewise_constructE,(_ZN39_INTERNAL_efee74e0_4_k_cu_540a4c66_31064cuda3std3__45__cpo4cendE - _ZN39_INTERNAL_efee74e0_4_k_cu_540a4c66_31064cuda3std3__419piecewise_constructE)
_ZN39_INTERNAL_efee74e0_4_k_cu_540a4c66_31064cuda3std3__419piecewise_constructE:
	.zero		1
	.type		_ZN39_INTERNAL_efee74e0_4_k_cu_540a4c66_31064cuda3std3__45__cpo4cendE,@object
	.size		_ZN39_INTERNAL_efee74e0_4_k_cu_540a4c66_31064cuda3std3__45__cpo4cendE,(_ZN39_INTERNAL_efee74e0_4_k_cu_540a4c66_31064cuda3std6ranges3__45__cpo4swapE - _ZN39_INTERNAL_efee74e0_4_k_cu_540a4c66_31064cuda3std3__45__cpo4cendE)
_ZN39_INTERNAL_efee74e0_4_k_cu_540a4c66_31064cuda3std3__45__cpo4cendE:
	.zero		1
	.type		_ZN39_INTERNAL_efee74e0_4_k_cu_540a4c66_31064cuda3std6ranges3__45__cpo4swapE,@object
	.size		_ZN39_INTERNAL_efee74e0_4_k_cu_540a4c66_31064cuda3std6ranges3__45__cpo4swapE,(.L_10 - _ZN39_INTERNAL_efee74e0_4_k_cu_540a4c66_31064cuda3std6ranges3__45__cpo4swapE)
_ZN39_INTERNAL_efee74e0_4_k_cu_540a4c66_31064cuda3std6ranges3__45__cpo4swapE:
	.zero		1
.L_10:


//--------------------- .nv.constant0._ZN7cutlass13device_kernelINS_4conv6kernel13ConvUniversalINS1_16ConvProblemShapeILNS1_8OperatorE0ELi2EEENS1_10collective14CollectiveConvINS1_47MainloopSm100TmaUmmaWarpSpecializedImplicitGemmILS5_0ELi8ELi2ELi1ELi2EN4cute5tupleIJNSA_1CILi1EEESD_SD_EEEEENSB_IJNSC_ILi128EEENSC_ILi64EEENSB_IJSH_EEEEEENS_10bfloat16_tESK_NSA_8TiledMMAINSA_8MMA_AtomIJNSA_20SM100_MMA_F16BF16_SSISK_SK_fLi128ELi64ELNSA_4UMMA5MajorE0ELSP_0ELNSO_7ScaleInE0ELSQ_0EEEEEENSA_6LayoutISE_NSB_IJNSC_ILi0EEESU_SU_EEEEENSB_IJNSA_10UnderscoreESX_SX_EEEEENS7_6detail27Sm100ImplicitGemmTileTraitsINSA_20SM90_TMA_LOAD_IM2COLENSA_14ComposedLayoutINSA_7SwizzleILi3ELi4ELi3EEENSA_18smem_ptr_flag_bitsILi16EEENST_INSB_IJNSC_ILi8EEESH_EEENSB_IJSH_SD_EEEEEEEvEENS11_INSA_13SM90_TMA_LOADES1C_vEEEENS_8epilogue10collective18CollectiveEpilogueINS1H_23Sm100TmaWarpSpecializedILi3ELi2ELi32ELb1ELb0EEEJSJ_NSB_IJNST_ISG_SD_EENST_INSC_ILi32EEESD_EEEEESK_NSB_IJNSB_IJlllEEESD_SU_EEESK_S1R_NS1H_6fusion15FusionCallbacksIS1L_NS1S_17LinearCombinationISK_fSK_fLNS_15FloatRoundStyleE2EEESJ_S1P_JEEENSA_5SM1004TMEM4LOAD26SM100_TMEM_LOAD_32dp32b32xES12_NS13_INS14_ILi2ELi4ELi3EEES17_NST_INSB_IJS18_S1N_EEENSB_IJS1N_SD_EEEEEEENSA_39AutoVectorizingCopyWithAssumedAlignmentILi128EEENSA_21SM90_TMA_STORE_IM2COLES26_S28_S28_EEEvvEEEEvNT_6ParamsE --------------------------
	.section	.nv.constant0._ZN7cutlass13device_kernelINS_4conv6kernel13ConvUniversalINS1_16ConvProblemShapeILNS1_8OperatorE0ELi2EEENS1_10collective14CollectiveConvINS1_47MainloopSm100TmaUmmaWarpSpecializedImplicitGemmILS5_0ELi8ELi2ELi1ELi2EN4cute5tupleIJNSA_1CILi1EEESD_SD_EEEEENSB_IJNSC_ILi128EEENSC_ILi64EEENSB_IJSH_EEEEEENS_10bfloat16_tESK_NSA_8TiledMMAINSA_8MMA_AtomIJNSA_20SM100_MMA_F16BF16_SSISK_SK_fLi128ELi64ELNSA_4UMMA5MajorE0ELSP_0ELNSO_7ScaleInE0ELSQ_0EEEEEENSA_6LayoutISE_NSB_IJNSC_ILi0EEESU_SU_EEEEENSB_IJNSA_10UnderscoreESX_SX_EEEEENS7_6detail27Sm100ImplicitGemmTileTraitsINSA_20SM90_TMA_LOAD_IM2COLENSA_14ComposedLayoutINSA_7SwizzleILi3ELi4ELi3EEENSA_18smem_ptr_flag_bitsILi16EEENST_INSB_IJNSC_ILi8EEESH_EEENSB_IJSH_SD_EEEEEEEvEENS11_INSA_13SM90_TMA_LOADES1C_vEEEENS_8epilogue10collective18CollectiveEpilogueINS1H_23Sm100TmaWarpSpecializedILi3ELi2ELi32ELb1ELb0EEEJSJ_NSB_IJNST_ISG_SD_EENST_INSC_ILi32EEESD_EEEEESK_NSB_IJNSB_IJlllEEESD_SU_EEESK_S1R_NS1H_6fusion15FusionCallbacksIS1L_NS1S_17LinearCombinationISK_fSK_fLNS_15FloatRoundStyleE2EEESJ_S1P_JEEENSA_5SM1004TMEM4LOAD26SM100_TMEM_LOAD_32dp32b32xES12_NS13_INS14_ILi2ELi4ELi3EEES17_NST_INSB_IJS18_S1N_EEENSB_IJS1N_SD_EEEEEEENSA_39AutoVectorizingCopyWithAssumedAlignmentILi128EEENSA_21SM90_TMA_STORE_IM2COLES26_S28_S28_EEEvvEEEEvNT_6ParamsE,"a",@progbits
	.sectionflags	@""
	.align	4
.nv.constant0._ZN7cutlass13device_kernelINS_4conv6kernel13ConvUniversalINS1_16ConvProblemShapeILNS1_8OperatorE0ELi2EEENS1_10collective14CollectiveConvINS1_47MainloopSm100TmaUmmaWarpSpecializedImplicitGemmILS5_0ELi8ELi2ELi1ELi2EN4cute5tupleIJNSA_1CILi1EEESD_SD_EEEEENSB_IJNSC_ILi128EEENSC_ILi64EEENSB_IJSH_EEEEEENS_10bfloat16_tESK_NSA_8TiledMMAINSA_8MMA_AtomIJNSA_20SM100_MMA_F16BF16_SSISK_SK_fLi128ELi64ELNSA_4UMMA5MajorE0ELSP_0ELNSO_7ScaleInE0ELSQ_0EEEEEENSA_6LayoutISE_NSB_IJNSC_ILi0EEESU_SU_EEEEENSB_IJNSA_10UnderscoreESX_SX_EEEEENS7_6detail27Sm100ImplicitGemmTileTraitsINSA_20SM90_TMA_LOAD_IM2COLENSA_14ComposedLayoutINSA_7SwizzleILi3ELi4ELi3EEENSA_18smem_ptr_flag_bitsILi16EEENST_INSB_IJNSC_ILi8EEESH_EEENSB_IJSH_SD_EEEEEEEvEENS11_INSA_13SM90_TMA_LOADES1C_vEEEENS_8epilogue10collective18CollectiveEpilogueINS1H_23Sm100TmaWarpSpecializedILi3ELi2ELi32ELb1ELb0EEEJSJ_NSB_IJNST_ISG_SD_EENST_INSC_ILi32EEESD_EEEEESK_NSB_IJNSB_IJlllEEESD_SU_EEESK_S1R_NS1H_6fusion15FusionCallbacksIS1L_NS1S_17LinearCombinationISK_fSK_fLNS_15FloatRoundStyleE2EEESJ_S1P_JEEENSA_5SM1004TMEM4LOAD26SM100_TMEM_LOAD_32dp32b32xES12_NS13_INS14_ILi2ELi4ELi3EEES17_NST_INSB_IJS18_S1N_EEENSB_IJS1N_SD_EEEEEEENSA_39AutoVectorizingCopyWithAssumedAlignmentILi128EEENSA_21SM90_TMA_STORE_IM2COLES26_S28_S28_EEEvvEEEEvNT_6ParamsE:
	.zero		2944


//--------------------- SYMBOLS --------------------------

	.type		.nv.reservedSmem.offset0,@object
	.size		.nv.reservedSmem.offset0,0x4
	.type		.nv.reservedSmem.cap,@object
	.size		.nv.reservedSmem.cap,0x4
	.type		__assertfail,@function
